def attn_fwd(
    Q,
    K,
    V,
    Out,
    Lse,
    sm_scale,
    stride_qz,
    stride_qh,
    stride_qm,
    stride_qk,
    stride_kz,
    stride_kh,
    stride_kn,
    stride_kk,
    stride_vz,
    stride_vh,
    stride_vn,
    stride_vk,
    stride_oz,
    stride_oh,
    stride_om,
    stride_ok,
    seqlen_q,
    seqlen_k,
    BLOCK_M: tl.constexpr,
    BLOCK_N: tl.constexpr,
    HEAD_DIM: tl.constexpr,
    CAUSAL: tl.constexpr,
):
    start_m = tl.program_id(0)
    off_hz = tl.program_id(1)
    q_off = off_hz * stride_qh
    k_off = off_hz * stride_kh
    v_off = off_hz * stride_vh
    offs_m = start_m * BLOCK_M + tl.arange(0, BLOCK_M)
    offs_d = tl.arange(0, HEAD_DIM)
    offs_n = tl.arange(0, BLOCK_N)
    q_ptrs = Q + q_off + offs_m[:, None] * stride_qm + offs_d[None, :] * stride_qk
    k_ptrs = K + k_off + offs_d[:, None] * stride_kk + offs_n[None, :] * stride_kn
    v_ptrs = V + v_off + offs_n[:, None] * stride_vn + offs_d[None, :] * stride_vk
    m_i = tl.full([BLOCK_M], float("-inf"), dtype=tl.float32)
    l_i = tl.zeros([BLOCK_M], dtype=tl.float32) + 1.0
    acc = tl.zeros([BLOCK_M, HEAD_DIM], dtype=tl.float32)
    q = tl.load(q_ptrs)
    acc, l_i, m_i = _attn_fwd_inner(
        acc,
        l_i,
        m_i,
        q,
        k_ptrs,
        v_ptrs,
        sm_scale,
        stride_kn,
        stride_vn,
        start_m,
        seqlen_k,
        BLOCK_M,
        BLOCK_N,
        HEAD_DIM,
        CAUSAL,
    )
    acc = acc / l_i[:, None]
    lse = m_i + tl.math.log2(l_i) / 1.4426950408889634
    o_ptrs = (
        Out
        + off_hz * stride_oh
        + offs_m[:, None] * stride_om
        + offs_d[None, :] * stride_ok
    )
    tl.store(o_ptrs, acc.to(Out.dtype.element_ty))
    tl.store(Lse + off_hz * seqlen_q + offs_m, lse)

# config = {"BLOCK_M": 128, "BLOCK_N": 64, "HEAD_DIM": 16, "arch": "sm_80", "causal": false, "dtype": "fp16", "num_stages": 4, "num_warps": 4}
# arch = sm_80


// ===== COMPILED SASS (sm_80) =====

	.target	sm_80

	.elftype	@"ET_EXEC"


//--------------------- .note.nv.tkinfo           --------------------------
	.section	.note.nv.tkinfo,"",@"SHT_NOTE"
	.sectionflags	@"SHF_NOTE_NV_TKINFO"
	.tkinfo
        /*0018*/ 	.word	0x00000002
        /*0030*/ 	.string	""
        /*0030*/ 	.string	"ptxas"
        /*0030*/ 	.string	"Cuda compilation tools, release 13.0, V13.0.88"
        /*0030*/ 	.string	"Build cuda_13.0.r13.0/compiler.36424714_0"
        /*0030*/ 	.string	"-v  -suppress-debug-info  -lineinfo  -arch sm_80 "



//--------------------- .note.nv.cuinfo           --------------------------
	.section	.note.nv.cuinfo,"",@"SHT_NOTE"
	.sectionflags	@"SHF_NOTE_NV_CUINFO"
        /*0018*/ 	.short	0x0002
        /*001a*/ 	.short	0x0050
        /*001c*/ 	.short	0x0082
	.zero		2


//--------------------- .nv.info                  --------------------------
	.section	.nv.info,"",@"SHT_CUDA_INFO"
	.align	4


	//----- nvinfo : EIATTR_REGCOUNT
	.align		4
        /*0000*/ 	.byte	0x04, 0x2f
        /*0002*/ 	.short	(.L_2 - .L_1)
	.align		4
.L_1:
        /*0004*/ 	.word	index@(attn_fwd)
        /*0008*/ 	.word	0x000000a8


	//----- nvinfo : EIATTR_FRAME_SIZE
	.align		4
.L_2:
        /*000c*/ 	.byte	0x04, 0x11
        /*000e*/ 	.short	(.L_4 - .L_3)
	.align		4
.L_3:
        /*0010*/ 	.word	index@(attn_fwd)
        /*0014*/ 	.word	0x00000000


	//----- nvinfo : EIATTR_MIN_STACK_SIZE
	.align		4
.L_4:
        /*0018*/ 	.byte	0x04, 0x12
        /*001a*/ 	.short	(.L_6 - .L_5)
	.align		4
.L_5:
        /*001c*/ 	.word	index@(attn_fwd)
        /*0020*/ 	.word	0x00000000
.L_6:


//--------------------- .nv.info.attn_fwd         --------------------------
	.section	.nv.info.attn_fwd,"",@"SHT_CUDA_INFO"
	.sectionflags	@""
	.align	4


	//----- nvinfo : EIATTR_CUDA_API_VERSION
	.align		4
        /*0000*/ 	.byte	0x04, 0x37
        /*0002*/ 	.short	(.L_8 - .L_7)
.L_7:
        /*0004*/ 	.word	0x00000082


	//----- nvinfo : EIATTR_SW2861232_WAR
	.align		4
.L_8:
        /*0008*/ 	.byte	0x01, 0x35
	.zero		2


	//----- nvinfo : EIATTR_PARAM_CBANK
	.align		4
        /*000c*/ 	.byte	0x04, 0x0a
        /*000e*/ 	.short	(.L_10 - .L_9)
	.align		4
.L_9:
        /*0010*/ 	.word	index@(.nv.constant0.attn_fwd)
        /*0014*/ 	.short	0x0160
        /*0016*/ 	.short	0x0088


	//----- nvinfo : EIATTR_CBANK_PARAM_SIZE
	.align		4
.L_10:
        /*0018*/ 	.byte	0x03, 0x19
        /*001a*/ 	.short	0x0088


	//----- nvinfo : EIATTR_KPARAM_INFO
	.align		4
        /*001c*/ 	.byte	0x04, 0x17
        /*001e*/ 	.short	(.L_12 - .L_11)
.L_11:
        /*0020*/ 	.word	0x00000000
        /*0024*/ 	.short	0x0019
        /*0026*/ 	.short	0x0080
        /*0028*/ 	.byte	0x00, 0xf4, 0x21, 0x00


	//----- nvinfo : EIATTR_KPARAM_INFO
	.align		4
.L_12:
        /*002c*/ 	.byte	0x04, 0x17
        /*002e*/ 	.short	(.L_14 - .L_13)
.L_13:
        /*0030*/ 	.word	0x00000000
        /*0034*/ 	.short	0x0018
        /*0036*/ 	.short	0x0078
        /*0038*/ 	.byte	0x00, 0xf4, 0x21, 0x00


	//----- nvinfo : EIATTR_KPARAM_INFO
	.align		4
.L_14:
        /*003c*/ 	.byte	0x04, 0x17
        /*003e*/ 	.short	(.L_16 - .L_15)
.L_15:
        /*0040*/ 	.word	0x00000000
        /*0044*/ 	.short	0x0017
        /*0046*/ 	.short	0x0070
        /*0048*/ 	.byte	0x00, 0xf0, 0x11, 0x00


	//----- nvinfo : EIATTR_KPARAM_INFO
	.align		4
.L_16:
        /*004c*/ 	.byte	0x04, 0x17
        /*004e*/ 	.short	(.L_18 - .L_17)
.L_17:
        /*0050*/ 	.word	0x00000000
        /*0054*/ 	.short	0x0016
        /*0056*/ 	.short	0x006c
        /*0058*/ 	.byte	0x00, 0xf0, 0x11, 0x00


	//----- nvinfo : EIATTR_KPARAM_INFO
	.align		4
.L_18:
        /*005c*/ 	.byte	0x04, 0x17
        /*005e*/ 	.short	(.L_20 - .L_19)
.L_19:
        /*0060*/ 	.word	0x00000000
        /*0064*/ 	.short	0x0015
        /*0066*/ 	.short	0x0068
        /*0068*/ 	.byte	0x00, 0xf0, 0x11, 0x00


	//----- nvinfo : EIATTR_KPARAM_INFO
	.align		4
.L_20:
        /*006c*/ 	.byte	0x04, 0x17
        /*006e*/ 	.short	(.L_22 - .L_21)
.L_21:
        /*0070*/ 	.word	0x00000000
        /*0074*/ 	.short	0x0014
        /*0076*/ 	.short	0x0064
        /*0078*/ 	.byte	0x00, 0xf0, 0x11, 0x00


	//----- nvinfo : EIATTR_KPARAM_INFO
	.align		4
.L_22:
        /*007c*/ 	.byte	0x04, 0x17
        /*007e*/ 	.short	(.L_24 - .L_23)
.L_23:
        /*0080*/ 	.word	0x00000000
        /*0084*/ 	.short	0x0013
        /*0086*/ 	.short	0x0060
        /*0088*/ 	.byte	0x00, 0xf0, 0x11, 0x00


	//----- nvinfo : EIATTR_KPARAM_INFO
	.align		4
.L_24:
        /*008c*/ 	.byte	0x04, 0x17
        /*008e*/ 	.short	(.L_26 - .L_25)
.L_25:
        /*0090*/ 	.word	0x00000000
        /*0094*/ 	.short	0x0012
        /*0096*/ 	.short	0x005c
        /*0098*/ 	.byte	0x00, 0xf0, 0x11, 0x00


	//----- nvinfo : EIATTR_KPARAM_INFO
	.align		4
.L_26:
        /*009c*/ 	.byte	0x04, 0x17
        /*009e*/ 	.short	(.L_28 - .L_27)
.L_27:
        /*00a0*/ 	.word	0x00000000
        /*00a4*/ 	.short	0x0011
        /*00a6*/ 	.short	0x0058
        /*00a8*/ 	.byte	0x00, 0xf0, 0x11, 0x00


	//----- nvinfo : EIATTR_KPARAM_INFO
	.align		4
.L_28:
        /*00ac*/ 	.byte	0x04, 0x17
        /*00ae*/ 	.short	(.L_30 - .L_29)
.L_29:
        /*00b0*/ 	.word	0x00000000
        /*00b4*/ 	.short	0x0010
        /*00b6*/ 	.short	0x0054
        /*00b8*/ 	.byte	0x00, 0xf0, 0x11, 0x00


	//----- nvinfo : EIATTR_KPARAM_INFO
	.align		4
.L_30:
        /*00bc*/ 	.byte	0x04, 0x17
        /*00be*/ 	.short	(.L_32 - .L_31)
.L_31:
        /*00c0*/ 	.word	0x00000000
        /*00c4*/ 	.short	0x000f
        /*00c6*/ 	.short	0x0050
        /*00c8*/ 	.byte	0x00, 0xf0, 0x11, 0x00


	//----- nvinfo : EIATTR_KPARAM_INFO
	.align		4
.L_32:
        /*00cc*/ 	.byte	0x04, 0x17
        /*00ce*/ 	.short	(.L_34 - .L_33)
.L_33:
        /*00d0*/ 	.word	0x00000000
        /*00d4*/ 	.short	0x000e
        /*00d6*/ 	.short	0x004c
        /*00d8*/ 	.byte	0x00, 0xf0, 0x11, 0x00


	//----- nvinfo : EIATTR_KPARAM_INFO
	.align		4
.L_34:
        /*00dc*/ 	.byte	0x04, 0x17
        /*00de*/ 	.short	(.L_36 - .L_35)
.L_35:
        /*00e0*/ 	.word	0x00000000
        /*00e4*/ 	.short	0x000d
        /*00e6*/ 	.short	0x0048
        /*00e8*/ 	.byte	0x00, 0xf0, 0x11, 0x00


	//----- nvinfo : EIATTR_KPARAM_INFO
	.align		4
.L_36:
        /*00ec*/ 	.byte	0x04, 0x17
        /*00ee*/ 	.short	(.L_38 - .L_37)
.L_37:
        /*00f0*/ 	.word	0x00000000
        /*00f4*/ 	.short	0x000c
        /*00f6*/ 	.short	0x0044
        /*00f8*/ 	.byte	0x00, 0xf0, 0x11, 0x00


	//----- nvinfo : EIATTR_KPARAM_INFO
	.align		4
.L_38:
        /*00fc*/ 	.byte	0x04, 0x17
        /*00fe*/ 	.short	(.L_40 - .L_39)
.L_39:
        /*0100*/ 	.word	0x00000000
        /*0104*/ 	.short	0x000b
        /*0106*/ 	.short	0x0040
        /*0108*/ 	.byte	0x00, 0xf0, 0x11, 0x00


	//----- nvinfo : EIATTR_KPARAM_INFO
	.align		4
.L_40:
        /*010c*/ 	.byte	0x04, 0x17
        /*010e*/ 	.short	(.L_42 - .L_41)
.L_41:
        /*0110*/ 	.word	0x00000000
        /*0114*/ 	.short	0x000a
        /*0116*/ 	.short	0x003c
        /*0118*/ 	.byte	0x00, 0xf0, 0x11, 0x00


	//----- nvinfo : EIATTR_KPARAM_INFO
	.align		4
.L_42:
        /*011c*/ 	.byte	0x04, 0x17
        /*011e*/ 	.short	(.L_44 - .L_43)
.L_43:
        /*0120*/ 	.word	0x00000000
        /*0124*/ 	.short	0x0009
        /*0126*/ 	.short	0x0038
        /*0128*/ 	.byte	0x00, 0xf0, 0x11, 0x00


	//----- nvinfo : EIATTR_KPARAM_INFO
	.align		4
.L_44:
        /*012c*/ 	.byte	0x04, 0x17
        /*012e*/ 	.short	(.L_46 - .L_45)
.L_45:
        /*0130*/ 	.word	0x00000000
        /*0134*/ 	.short	0x0008
        /*0136*/ 	.short	0x0034
        /*0138*/ 	.byte	0x00, 0xf0, 0x11, 0x00


	//----- nvinfo : EIATTR_KPARAM_INFO
	.align		4
.L_46:
        /*013c*/ 	.byte	0x04, 0x17
        /*013e*/ 	.short	(.L_48 - .L_47)
.L_47:
        /*0140*/ 	.word	0x00000000
        /*0144*/ 	.short	0x0007
        /*0146*/ 	.short	0x0030
        /*0148*/ 	.byte	0x00, 0xf0, 0x11, 0x00


	//----- nvinfo : EIATTR_KPARAM_INFO
	.align		4
.L_48:
        /*014c*/ 	.byte	0x04, 0x17
        /*014e*/ 	.short	(.L_50 - .L_49)
.L_49:
        /*0150*/ 	.word	0x00000000
        /*0154*/ 	.short	0x0006
        /*0156*/ 	.short	0x002c
        /*0158*/ 	.byte	0x00, 0xf0, 0x11, 0x00


	//----- nvinfo : EIATTR_KPARAM_INFO
	.align		4
.L_50:
        /*015c*/ 	.byte	0x04, 0x17
        /*015e*/ 	.short	(.L_52 - .L_51)
.L_51:
        /*0160*/ 	.word	0x00000000
        /*0164*/ 	.short	0x0005
        /*0166*/ 	.short	0x0028
        /*0168*/ 	.byte	0x00, 0xf0, 0x11, 0x00


	//----- nvinfo : EIATTR_KPARAM_INFO
	.align		4
.L_52:
        /*016c*/ 	.byte	0x04, 0x17
        /*016e*/ 	.short	(.L_54 - .L_53)
.L_53:
        /*0170*/ 	.word	0x00000000
        /*0174*/ 	.short	0x0004
        /*0176*/ 	.short	0x0020
        /*0178*/ 	.byte	0x00, 0xf4, 0x21, 0x00


	//----- nvinfo : EIATTR_KPARAM_INFO
	.align		4
.L_54:
        /*017c*/ 	.byte	0x04, 0x17
        /*017e*/ 	.short	(.L_56 - .L_55)
.L_55:
        /*0180*/ 	.word	0x00000000
        /*0184*/ 	.short	0x0003
        /*0186*/ 	.short	0x0018
        /*0188*/ 	.byte	0x00, 0xf4, 0x21, 0x00


	//----- nvinfo : EIATTR_KPARAM_INFO
	.align		4
.L_56:
        /*018c*/ 	.byte	0x04, 0x17
        /*018e*/ 	.short	(.L_58 - .L_57)
.L_57:
        /*0190*/ 	.word	0x00000000
        /*0194*/ 	.short	0x0002
        /*0196*/ 	.short	0x0010
        /*0198*/ 	.byte	0x00, 0xf4, 0x21, 0x00


	//----- nvinfo : EIATTR_KPARAM_INFO
	.align		4
.L_58:
        /*019c*/ 	.byte	0x04, 0x17
        /*019e*/ 	.short	(.L_60 - .L_59)
.L_59:
        /*01a0*/ 	.word	0x00000000
        /*01a4*/ 	.short	0x0001
        /*01a6*/ 	.short	0x0008
        /*01a8*/ 	.byte	0x00, 0xf4, 0x21, 0x00


	//----- nvinfo : EIATTR_KPARAM_INFO
	.align		4
.L_60:
        /*01ac*/ 	.byte	0x04, 0x17
        /*01ae*/ 	.short	(.L_62 - .L_61)
.L_61:
        /*01b0*/ 	.word	0x00000000
        /*01b4*/ 	.short	0x0000
        /*01b6*/ 	.short	0x0000
        /*01b8*/ 	.byte	0x00, 0xf4, 0x21, 0x00


	//----- nvinfo : EIATTR_MAXREG_COUNT
	.align		4
.L_62:
        /*01bc*/ 	.byte	0x03, 0x1b
        /*01be*/ 	.short	0x00ff


	//----- nvinfo : EIATTR_NUM_BARRIERS
	.align		4
        /*01c0*/ 	.byte	0x02, 0x4c
        /*01c2*/ 	.byte	0x01
	.zero		1


	//----- nvinfo : EIATTR_MERCURY_ISA_VERSION
	.align		4
        /*01c4*/ 	.byte	0x03, 0x5f
        /*01c6*/ 	.short	0x0000


	//----- nvinfo : EIATTR_COOP_GROUP_MASK_REGIDS
	.align		4
        /*01c8*/ 	.byte	0x04, 0x29
        /*01ca*/ 	.short	(.L_64 - .L_63)


	//   ....[0]....
.L_63:
        /*01cc*/ 	.word	0xffffffff


	//   ....[1]....
        /*01d0*/ 	.word	0xffffffff


	//   ....[2]....
        /*01d4*/ 	.word	0xffffffff


	//   ....[3]....
        /*01d8*/ 	.word	0xffffffff


	//   ....[4]....
        /*01dc*/ 	.word	0xffffffff


	//   ....[5]....
        /*01e0*/ 	.word	0xffffffff


	//   ....[6]....
        /*01e4*/ 	.word	0xffffffff


	//   ....[7]....
        /*01e8*/ 	.word	0xffffffff


	//   ....[8]....
        /*01ec*/ 	.word	0xffffffff


	//   ....[9]....
        /*01f0*/ 	.word	0xffffffff


	//   ....[10]....
        /*01f4*/ 	.word	0xffffffff


	//   ....[11]....
        /*01f8*/ 	.word	0xffffffff


	//   ....[12]....
        /*01fc*/ 	.word	0xffffffff


	//   ....[13]....
        /*0200*/ 	.word	0xffffffff


	//   ....[14]....
        /*0204*/ 	.word	0xffffffff


	//   ....[15]....
        /*0208*/ 	.word	0xffffffff


	//----- nvinfo : EIATTR_COOP_GROUP_INSTR_OFFSETS
	.align		4
.L_64:
        /*020c*/ 	.byte	0x04, 0x28
        /*020e*/ 	.short	(.L_66 - .L_65)


	//   ....[0]....
.L_65:
        /*0210*/ 	.word	0x00001890


	//   ....[1]....
        /*0214*/ 	.word	0x000019c0


	//   ....[2]....
        /*0218*/ 	.word	0x00001a00


	//   ....[3]....
        /*021c*/ 	.word	0x00001ae0


	//   ....[4]....
        /*0220*/ 	.word	0x00001b20


	//   ....[5]....
        /*0224*/ 	.word	0x00001bd0


	//   ....[6]....
        /*0228*/ 	.word	0x00001bf0


	//   ....[7]....
        /*022c*/ 	.word	0x00001c30


	//   ....[8]....
        /*0230*/ 	.word	0x00003040


	//   ....[9]....
        /*0234*/ 	.word	0x00003050


	//   ....[10]....
        /*0238*/ 	.word	0x00003060


	//   ....[11]....
        /*023c*/ 	.word	0x00003070


	//   ....[12]....
        /*0240*/ 	.word	0x00003170


	//   ....[13]....
        /*0244*/ 	.word	0x00003180


	//   ....[14]....
        /*0248*/ 	.word	0x000031a0


	//   ....[15]....
        /*024c*/ 	.word	0x000031b0


	//----- nvinfo : EIATTR_EXIT_INSTR_OFFSETS
	.align		4
.L_66:
        /*0250*/ 	.byte	0x04, 0x1c
        /*0252*/ 	.short	(.L_68 - .L_67)


	//   ....[0]....
.L_67:
        /*0254*/ 	.word	0x00004870


	//----- nvinfo : EIATTR_REQNTID
	.align		4
.L_68:
        /*0258*/ 	.byte	0x04, 0x10
        /*025a*/ 	.short	(.L_70 - .L_69)
.L_69:
        /*025c*/ 	.word	0x00000080
        /*0260*/ 	.word	0x00000001
        /*0264*/ 	.word	0x00000001
.L_70:


//--------------------- .nv.callgraph             --------------------------
	.section	.nv.callgraph,"",@"SHT_CUDA_CALLGRAPH"
	.align	4
	.sectionentsize	8
	.align		4
        /*0000*/ 	.word	0x00000000
	.align		4
        /*0004*/ 	.word	0xffffffff
	.align		4
        /*0008*/ 	.word	0x00000000
	.align		4
        /*000c*/ 	.word	0xfffffffe
	.align		4
        /*0010*/ 	.word	0x00000000
	.align		4
        /*0014*/ 	.word	0xfffffffd
	.align		4
        /*0018*/ 	.word	0x00000000
	.align		4
        /*001c*/ 	.word	0xfffffffc


//--------------------- .nv.rel.action            --------------------------
	.section	.nv.rel.action,"",@"SHT_CUDA_RELOCINFO"
	.align	8
	.sectionentsize	8
        /*0000*/ 	.byte	0x73, 0x00, 0x00, 0x00, 0x00, 0x00, 0x00, 0x00, 0x00, 0x00, 0x00, 0x11, 0x25, 0x00, 0x05, 0x36


//--------------------- .nv.constant4             --------------------------
	.section	.nv.constant4,"a",@progbits
	.align	8
	.align		8
.nv.constant4:
        /*0000*/ 	.dword	_$_str


//--------------------- .nv.constant0.attn_fwd    --------------------------
	.section	.nv.constant0.attn_fwd,"a",@progbits
	.sectionflags	@""
	.align	4
.nv.constant0.attn_fwd:
	.zero		488


//--------------------- .text.attn_fwd            --------------------------
	.section	.text.attn_fwd,"ax",@progbits
	.sectioninfo	@"SHI_REGISTERS=168"
	.align	128
        .global         attn_fwd
        .type           attn_fwd,@function
        .size           attn_fwd,(.L_x_3 - attn_fwd)
        .other          attn_fwd,@"STO_CUDA_ENTRY STV_DEFAULT"
attn_fwd:
.text.attn_fwd:
[----:B------:R-:W-:Y:S02]  /*0000*/  MOV R1, c[0x0][0x28] ;  /* 0x00000a0000017a02 */ /* 0x000fe40000000f00 */
[----:B------:R-:W0:Y:S01]  /*0010*/  S2R R0, SR_TID.X ;  /* 0x0000000000007919 */ /* 0x000e220000002100 */
[----:B------:R-:W-:Y:S01]  /*0020*/  MOV R37, c[0x0][0x198] ;  /* 0x0000660000257a02 */ /* 0x000fe20000000f00 */
[----:B------:R-:W-:Y:S02]  /*0030*/  ULDC.64 UR4, c[0x0][0x118] ;  /* 0x0000460000047ab9 */ /* 0x000fe40000000a00 */
[----:B------:R-:W1:Y:S01]  /*0040*/  S2R R3, SR_CTAID.X ;  /* 0x0000000000037919 */ /* 0x000e620000002500 */
[C---:B------:R-:W-:Y:S01]  /*0050*/  SHF.L.U32 R21, R37.reuse, 0x3, RZ ;  /* 0x0000000325157819 */ /* 0x040fe200000006ff */
[C---:B------:R-:W-:Y:S01]  /*0060*/  IMAD R17, R37.reuse, 0x6, RZ ;  /* 0x0000000625117824 */ /* 0x040fe200078e02ff */
[C---:B------:R-:W-:Y:S01]  /*0070*/  SHF.L.U32 R9, R37.reuse, 0x1, RZ ;  /* 0x0000000125097819 */ /* 0x040fe200000006ff */
[----:B------:R-:W2:Y:S01]  /*0080*/  S2R R2, SR_CTAID.Y ;  /* 0x0000000000027919 */ /* 0x000ea20000002600 */
[C---:B------:R-:W-:Y:S01]  /*0090*/  IMAD R25, R37.reuse, 0xa, RZ ;  /* 0x0000000a25197824 */ /* 0x040fe200078e02ff */
[CC--:B------:R-:W-:Y:S01]  /*00a0*/  LEA R11, R37.reuse, R37.reuse, 0x1 ;  /* 0x00000025250b7211 */ /* 0x0c0fe200078e08ff */
[C---:B------:R-:W-:Y:S01]  /*00b0*/  IMAD R29, R37.reuse, 0xc, RZ ;  /* 0x0000000c251d7824 */ /* 0x040fe200078e02ff */
[C---:B------:R-:W-:Y:S01]  /*00c0*/  SHF.L.U32 R13, R37.reuse, 0x2, RZ ;  /* 0x00000002250d7819 */ /* 0x040fe200000006ff */
[C---:B------:R-:W-:Y:S01]  /*00d0*/  IMAD R33, R37.reuse, 0xe, RZ ;  /* 0x0000000e25217824 */ /* 0x040fe200078e02ff */
[CC--:B------:R-:W-:Y:S01]  /*00e0*/  LEA R15, R37.reuse, R37.reuse, 0x2 ;  /* 0x00000025250f7211 */ /* 0x0c0fe200078e10ff */
[C---:B------:R-:W-:Y:S01]  /*00f0*/  IMAD R39, R37.reuse, 0x14, RZ ;  /* 0x0000001425277824 */ /* 0x040fe200078e02ff */
[CC--:B------:R-:W-:Y:S01]  /*0100*/  LEA R23, R37.reuse, R37.reuse, 0x3 ;  /* 0x0000002525177211 */ /* 0x0c0fe200078e18ff */
[C---:B------:R-:W-:Y:S01]  /*0110*/  IMAD R41, R37.reuse, 0x16, RZ ;  /* 0x0000001625297824 */ /* 0x040fe200078e02ff */
[CC--:B------:R-:W-:Y:S01]  /*0120*/  LEA R19, R37.reuse, -R37.reuse, 0x3 ;  /* 0x8000002525137211 */ /* 0x0c0fe200078e18ff */
[C---:B------:R-:W-:Y:S01]  /*0130*/  IMAD R43, R37.reuse, 0x18, RZ ;  /* 0x00000018252b7824 */ /* 0x040fe200078e02ff */
[C---:B------:R-:W-:Y:S01]  /*0140*/  LEA R35, R37.reuse, -R37, 0x4 ;  /* 0x8000002525237211 */ /* 0x040fe200078e20ff */
[----:B------:R-:W-:-:S02]  /*0150*/  IMAD R45, R37, 0x1a, RZ ;  /* 0x0000001a252d7824 */ /* 0x000fc400078e02ff */
[C---:B------:R-:W-:Y:S01]  /*0160*/  IMAD R47, R37.reuse, 0x1c, RZ ;  /* 0x0000001c252f7824 */ /* 0x040fe200078e02ff */
[----:B0-----:R-:W-:Y:S01]  /*0170*/  LOP3.LUT R36, R0, 0x7f, RZ, 0xc0, !PT ;  /* 0x0000007f00247812 */ /* 0x001fe200078ec0ff */
[C---:B------:R-:W-:Y:S02]  /*0180*/  IMAD R27, R37.reuse, 0xb, RZ ;  /* 0x0000000b251b7824 */ /* 0x040fe400078e02ff */
[----:B------:R-:W-:Y:S01]  /*0190*/  IMAD R49, R37, 0x1e, RZ ;  /* 0x0000001e25317824 */ /* 0x000fe200078e02ff */
[----:B-1----:R-:W-:Y:S01]  /*01a0*/  LEA R3, R3, R36, 0x7 ;  /* 0x0000002403037211 */ /* 0x002fe200078e38ff */
[----:B------:R-:W-:Y:S02]  /*01b0*/  IMAD R31, R37, 0xd, RZ ;  /* 0x0000000d251f7824 */ /* 0x000fe400078e02ff */
[----:B--2---:R-:W-:Y:S02]  /*01c0*/  IMAD R4, R2, c[0x0][0x190], RZ ;  /* 0x0000640002047a24 */ /* 0x004fe400078e02ff */
[----:B------:R-:W-:-:S02]  /*01d0*/  IMAD R7, R3, c[0x0][0x194], RZ ;  /* 0x0000650003077a24 */ /* 0x000fc400078e02ff */
[C---:B------:R-:W-:Y:S01]  /*01e0*/  IMAD.HI R6, R4.reuse, 0x2, RZ ;  /* 0x0000000204067827 */ /* 0x040fe200078e02ff */
[----:B------:R-:W-:Y:S02]  /*01f0*/  SHF.L.U32 R5, R4, 0x1, RZ ;  /* 0x0000000104057819 */ /* 0x000fe400000006ff */
[C---:B------:R-:W-:Y:S01]  /*0200*/  SHF.L.U32 R8, R7.reuse, 0x1, RZ ;  /* 0x0000000107087819 */ /* 0x040fe200000006ff */
[----:B------:R-:W-:-:S03]  /*0210*/  IMAD.HI R7, R7, 0x2, RZ ;  /* 0x0000000207077827 */ /* 0x000fc600078e02ff */
[----:B------:R-:W-:-:S04]  /*0220*/  IADD3 R4, P0, P1, R8, c[0x0][0x160], R5 ;  /* 0x0000580008047a10 */ /* 0x000fc8000791e005 */
[----:B------:R-:W-:Y:S01]  /*0230*/  IADD3.X R5, R7, c[0x0][0x164], R6, P0, P1 ;  /* 0x0000590007057a10 */ /* 0x000fe200007e2406 */
[C---:B------:R-:W-:Y:S01]  /*0240*/  IMAD R7, R37.reuse, 0x12, RZ ;  /* 0x0000001225077824 */ /* 0x040fe200078e02ff */
[CC--:B------:R-:W-:Y:S02]  /*0250*/  LEA R20, P3, R37.reuse, R4.reuse, 0x4 ;  /* 0x0000000425147211 */ /* 0x0c0fe400078620ff */
[-C--:B------:R-:W-:Y:S02]  /*0260*/  LEA R8, P5, R37, R4.reuse, 0x2 ;  /* 0x0000000425087211 */ /* 0x080fe400078a10ff */
[-C--:B------:R-:W-:Y:S02]  /*0270*/  IADD3 R10, P6, R17, R4.reuse, RZ ;  /* 0x00000004110a7210 */ /* 0x080fe40007fde0ff */
[----:B------:R-:W-:Y:S02]  /*0280*/  LEA.HI.X.SX32 R21, R21, R5, 0x1, P3 ;  /* 0x0000000515157211 */ /* 0x000fe400018f0eff */
[----:B------:R-:W-:-:S02]  /*0290*/  LEA R12, P3, R37, R4, 0x3 ;  /* 0x00000004250c7211 */ /* 0x000fc400078618ff */
[CC--:B------:R-:W-:Y:S01]  /*02a0*/  IADD3 R6, P4, R9.reuse, R4.reuse, RZ ;  /* 0x0000000409067210 */ /* 0x0c0fe20007f9e0ff */
[----:B------:R0:W2:Y:S01]  /*02b0*/  LDG.E.U16 R20, [R20.64] ;  /* 0x0000000414147981 */ /* 0x0000a2000c1e1500 */
[-C--:B------:R-:W-:Y:S02]  /*02c0*/  LEA.HI.X.SX32 R9, R9, R5.reuse, 0x1, P5 ;  /* 0x0000000509097211 */ /* 0x080fe400028f0eff */
[-C--:B------:R-:W-:Y:S02]  /*02d0*/  IADD3 R14, P5, R25, R4.reuse, RZ ;  /* 0x00000004190e7210 */ /* 0x080fe40007fbe0ff */
[-C--:B------:R-:W-:Y:S01]  /*02e0*/  LEA.HI.X.SX32 R11, R11, R5.reuse, 0x1, P6 ;  /* 0x000000050b0b7211 */ /* 0x080fe200030f0eff */
[----:B------:R1:W3:Y:S01]  /*02f0*/  LDG.E.U16 R8, [R8.64] ;  /* 0x0000000408087981 */ /* 0x0002e2000c1e1500 */
[-C--:B------:R-:W-:Y:S02]  /*0300*/  IADD3 R22, P0, R7, R4.reuse, RZ ;  /* 0x0000000407167210 */ /* 0x080fe40007f1e0ff */
[----:B------:R-:W-:Y:S01]  /*0310*/  IADD3 R16, P6, R29, R4, RZ ;  /* 0x000000041d107210 */ /* 0x000fe20007fde0ff */
[----:B------:R4:W5:Y:S01]  /*0320*/  LDG.E.U16 R10, [R10.64] ;  /* 0x000000040a0a7981 */ /* 0x000962000c1e1500 */
[----:B------:R-:W-:-:S02]  /*0330*/  LEA.HI.X.SX32 R13, R13, R5, 0x1, P3 ;  /* 0x000000050d0d7211 */ /* 0x000fc400018f0eff */
[-C--:B------:R-:W-:Y:S02]  /*0340*/  IADD3 R24, P2, R39, R4.reuse, RZ ;  /* 0x0000000427187210 */ /* 0x080fe40007f5e0ff */
[-C--:B------:R-:W-:Y:S01]  /*0350*/  IADD3 R18, P3, R33, R4.reuse, RZ ;  /* 0x0000000421127210 */ /* 0x080fe20007f7e0ff */
[----:B------:R0:W3:Y:S01]  /*0360*/  LDG.E.U16 R12, [R12.64] ;  /* 0x000000040c0c7981 */ /* 0x0000e2000c1e1500 */
[-C--:B------:R-:W-:Y:S02]  /*0370*/  IADD3 R26, P1, R41, R4.reuse, RZ ;  /* 0x00000004291a7210 */ /* 0x080fe40007f3e0ff */
[-C--:B------:R-:W-:Y:S02]  /*0380*/  LEA.HI.X.SX32 R7, R37, R5.reuse, 0x1, P4 ;  /* 0x0000000525077211 */ /* 0x080fe400020f0eff */
[-C--:B------:R-:W-:Y:S02]  /*0390*/  IADD3 R28, P4, R43, R4.reuse, RZ ;  /* 0x000000042b1c7210 */ /* 0x080fe40007f9e0ff */
[----:B------:R-:W-:Y:S01]  /*03a0*/  LEA.HI.X.SX32 R15, R15, R5, 0x1, P5 ;  /* 0x000000050f0f7211 */ /* 0x000fe200028f0eff */
[----:B------:R0:W3:Y:S01]  /*03b0*/  LDG.E.U16 R6, [R6.64] ;  /* 0x0000000406067981 */ /* 0x0000e2000c1e1500 */
[----:B------:R-:W-:-:S02]  /*03c0*/  IADD3 R30, P5, R45, R4, RZ ;  /* 0x000000042d1e7210 */ /* 0x000fc40007fbe0ff */
[-C--:B------:R-:W-:Y:S01]  /*03d0*/  LEA.HI.X.SX32 R17, R17, R5.reuse, 0x1, P6 ;  /* 0x0000000511117211 */ /* 0x080fe200030f0eff */
[----:B------:R0:W3:Y:S01]  /*03e0*/  LDG.E.U16 R14, [R14.64] ;  /* 0x000000040e0e7981 */ /* 0x0000e2000c1e1500 */
[-C--:B------:R-:W-:Y:S02]  /*03f0*/  LEA.HI.X.SX32 R23, R23, R5.reuse, 0x1, P0 ;  /* 0x0000000517177211 */ /* 0x080fe400000f0eff */
[-C--:B------:R-:W-:Y:S01]  /*0400*/  IADD3 R32, P6, R47, R4.reuse, RZ ;  /* 0x000000042f207210 */ /* 0x080fe20007fde0ff */
[----:B------:R0:W3:Y:S01]  /*0410*/  LDG.E.U16 R16, [R16.64] ;  /* 0x0000000410107981 */ /* 0x0000e2000c1e1500 */
[-C--:B------:R-:W-:Y:S02]  /*0420*/  LEA.HI.X.SX32 R19, R19, R5.reuse, 0x1, P3 ;  /* 0x0000000513137211 */ /* 0x080fe400018f0eff */
[----:B------:R-:W-:Y:S01]  /*0430*/  LEA.HI.X.SX32 R25, R25, R5, 0x1, P2 ;  /* 0x0000000519197211 */ /* 0x000fe200010f0eff */
[----:B------:R-:W3:Y:S01]  /*0440*/  LDG.E.U16 R22, [R22.64] ;  /* 0x0000000416167981 */ /* 0x000ee2000c1e1500 */
[----:B------:R-:W-:-:S02]  /*0450*/  IADD3 R34, P3, R49, R4, RZ ;  /* 0x0000000431227210 */ /* 0x000fc40007f7e0ff */
[-C--:B------:R-:W-:Y:S01]  /*0460*/  LEA.HI.X.SX32 R27, R27, R5.reuse, 0x1, P1 ;  /* 0x000000051b1b7211 */ /* 0x080fe200008f0eff */
[----:B------:R0:W3:Y:S01]  /*0470*/  LDG.E.U16 R4, [R4.64] ;  /* 0x0000000404047981 */ /* 0x0000e2000c1e1500 */
[-C--:B------:R-:W-:Y:S02]  /*0480*/  LEA.HI.X.SX32 R29, R29, R5.reuse, 0x1, P4 ;  /* 0x000000051d1d7211 */ /* 0x080fe400020f0eff */
[-C--:B------:R-:W-:Y:S01]  /*0490*/  LEA.HI.X.SX32 R31, R31, R5.reuse, 0x1, P5 ;  /* 0x000000051f1f7211 */ /* 0x080fe200028f0eff */
[----:B------:R-:W5:Y:S01]  /*04a0*/  LDG.E.U16 R24, [R24.64] ;  /* 0x0000000418187981 */ /* 0x000f62000c1e1500 */
[-C--:B------:R-:W-:Y:S02]  /*04b0*/  LEA.HI.X.SX32 R33, R33, R5.reuse, 0x1, P6 ;  /* 0x0000000521217211 */ /* 0x080fe400030f0eff */
[----:B------:R-:W-:Y:S01]  /*04c0*/  LEA.HI.X.SX32 R35, R35, R5, 0x1, P3 ;  /* 0x0000000523237211 */ /* 0x000fe200018f0eff */
[----:B------:R-:W5:Y:S04]  /*04d0*/  LDG.E.U16 R26, [R26.64] ;  /* 0x000000041a1a7981 */ /* 0x000f68000c1e1500 */
[----:B------:R-:W5:Y:S04]  /*04e0*/  LDG.E.U16 R28, [R28.64] ;  /* 0x000000041c1c7981 */ /* 0x000f68000c1e1500 */
[----:B------:R-:W5:Y:S04]  /*04f0*/  LDG.E.U16 R30, [R30.64] ;  /* 0x000000041e1e7981 */ /* 0x000f68000c1e1500 */
[----:B------:R-:W5:Y:S04]  /*0500*/  LDG.E.U16 R32, [R32.64] ;  /* 0x0000000420207981 */ /* 0x000f68000c1e1500 */
[----:B0-----:R0:W5:Y:S04]  /*0510*/  LDG.E.U16 R5, [R18.64] ;  /* 0x0000000412057981 */ /* 0x001168000c1e1500 */
[----:B------:R-:W5:Y:S01]  /*0520*/  LDG.E.U16 R34, [R34.64] ;  /* 0x0000000422227981 */ /* 0x000f62000c1e1500 */
[----:B----4-:R-:W-:-:S02]  /*0530*/  MOV R11, 0x1 ;  /* 0x00000001000b7802 */ /* 0x010fc40000000f00 */
[----:B------:R-:W-:Y:S02]  /*0540*/  SHF.L.U32 R7, R36, 0x1, RZ ;  /* 0x0000000124077819 */ /* 0x000fe400000006ff */
[----:B------:R-:W-:Y:S02]  /*0550*/  ISETP.LE.AND P0, PT, R11, c[0x0][0x1d0], PT ;  /* 0x000074000b007a0c */ /* 0x000fe40003f03270 */
[C---:B-1----:R-:W-:Y:S02]  /*0560*/  LOP3.LUT R9, R7.reuse, 0x10, RZ, 0x3c, !PT ;  /* 0x0000001007097812 */ /* 0x042fe400078e3cff */
[C---:B------:R-:W-:Y:S02]  /*0570*/  LOP3.LUT R11, R7.reuse, 0x20, RZ, 0x3c, !PT ;  /* 0x00000020070b7812 */ /* 0x040fe400078e3cff */
[C---:B------:R-:W-:Y:S02]  /*0580*/  LOP3.LUT R13, R7.reuse, 0x30, RZ, 0x3c, !PT ;  /* 0x00000030070d7812 */ /* 0x040fe400078e3cff */
[----:B------:R-:W-:-:S02]  /*0590*/  LOP3.LUT R15, R7, 0x40, RZ, 0x3c, !PT ;  /* 0x00000040070f7812 */ /* 0x000fc400078e3cff */
[C---:B------:R-:W-:Y:S02]  /*05a0*/  LOP3.LUT R17, R7.reuse, 0x50, RZ, 0x3c, !PT ;  /* 0x0000005007117812 */ /* 0x040fe400078e3cff */
[----:B------:R-:W-:Y:S02]  /*05b0*/  LOP3.LUT R21, R7, 0x60, RZ, 0x3c, !PT ;  /* 0x0000006007157812 */ /* 0x000fe400078e3cff */
[----:B------:R-:W-:Y:S02]  /*05c0*/  MOV R105, 0x3f800000 ;  /* 0x3f80000000697802 */ /* 0x000fe40000000f00 */
[----:B------:R-:W-:Y:S02]  /*05d0*/  MOV R106, 0xff800000 ;  /* 0xff800000006a7802 */ /* 0x000fe40000000f00 */
[----:B------:R-:W-:Y:S02]  /*05e0*/  MOV R109, 0xff800000 ;  /* 0xff800000006d7802 */ /* 0x000fe40000000f00 */
[----:B------:R-:W-:-:S02]  /*05f0*/  MOV R114, 0xff800000 ;  /* 0xff80000000727802 */ /* 0x000fc40000000f00 */
[----:B------:R-:W-:Y:S02]  /*0600*/  MOV R77, 0xff800000 ;  /* 0xff800000004d7802 */ /* 0x000fe40000000f00 */
[----:B------:R-:W-:Y:S02]  /*0610*/  MOV R104, 0x3f800000 ;  /* 0x3f80000000687802 */ /* 0x000fe40000000f00 */
[----:B0-----:R-:W-:Y:S02]  /*0620*/  MOV R19, 0x3f800000 ;  /* 0x3f80000000137802 */ /* 0x001fe40000000f00 */
[----:B------:R-:W-:Y:S01]  /*0630*/  MOV R18, 0x3f800000 ;  /* 0x3f80000000127802 */ /* 0x000fe20000000f00 */
[----:B--2---:R-:W-:Y:S04]  /*0640*/  STS.U16 [R7+0x800], R20 ;  /* 0x0008001407007388 */ /* 0x004fe80000000400 */
[----:B---3--:R0:W-:Y:S04]  /*0650*/  STS.U16 [R7], R4 ;  /* 0x0000000407007388 */ /* 0x0081e80000000400 */
[----:B------:R-:W-:Y:S04]  /*0660*/  STS.U16 [R9+0x100], R6 ;  /* 0x0001000609007388 */ /* 0x000fe80000000400 */
[----:B------:R1:W-:Y:S01]  /*0670*/  STS.U16 [R9+0x900], R22 ;  /* 0x0009001609007388 */ /* 0x0003e20000000400 */
[----:B0-----:R-:W-:-:S03]  /*0680*/  LOP3.LUT R7, R7, 0x70, RZ, 0x3c, !PT ;  /* 0x0000007007077812 */ /* 0x001fc600078e3cff */
[----:B------:R-:W-:Y:S04]  /*0690*/  STS.U16 [R11+0x200], R8 ;  /* 0x000200080b007388 */ /* 0x000fe80000000400 */
[----:B-----5:R0:W-:Y:S04]  /*06a0*/  STS.U16 [R11+0xa00], R24 ;  /* 0x000a00180b007388 */ /* 0x0201e80000000400 */
[----:B------:R-:W-:Y:S04]  /*06b0*/  STS.U16 [R13+0x300], R10 ;  /* 0x0003000a0d007388 */ /* 0x000fe80000000400 */
[----:B------:R2:W-:Y:S04]  /*06c0*/  STS.U16 [R13+0xb00], R26 ;  /* 0x000b001a0d007388 */ /* 0x0005e80000000400 */
[----:B------:R-:W-:Y:S04]  /*06d0*/  STS.U16 [R15+0x400], R12 ;  /* 0x0004000c0f007388 */ /* 0x000fe80000000400 */
[----:B------:R3:W-:Y:S01]  /*06e0*/  STS.U16 [R15+0xc00], R28 ;  /* 0x000c001c0f007388 */ /* 0x0007e20000000400 */
[----:B-1----:R-:W-:-:S03]  /*06f0*/  CS2R R22, SRZ ;  /* 0x0000000000167805 */ /* 0x002fc6000001ff00 */
[----:B------:R-:W-:Y:S01]  /*0700*/  STS.U16 [R17+0x500], R14 ;  /* 0x0005000e11007388 */ /* 0x000fe20000000400 */
[----:B0-----:R-:W-:-:S03]  /*0710*/  CS2R R24, SRZ ;  /* 0x0000000000187805 */ /* 0x001fc6000001ff00 */
[----:B------:R0:W-:Y:S01]  /*0720*/  STS.U16 [R17+0xd00], R30 ;  /* 0x000d001e11007388 */ /* 0x0001e20000000400 */
[----:B--2---:R-:W-:Y:S01]  /*0730*/  CS2R R26, SRZ ;  /* 0x00000000001a7805 */ /* 0x004fe2000001ff00 */
[----:B---3--:R-:W-:Y:S02]  /*0740*/  CS2R R28, SRZ ;  /* 0x00000000001c7805 */ /* 0x008fe4000001ff00 */
[----:B------:R-:W-:Y:S01]  /*0750*/  STS.U16 [R21+0x600], R16 ;  /* 0x0006001015007388 */ /* 0x000fe20000000400 */
[----:B------:R-:W-:-:S03]  /*0760*/  SHF.L.U32 R8, R0, 0x1, RZ ;  /* 0x0000000100087819 */ /* 0x000fc600000006ff */
[----:B------:R1:W-:Y:S01]  /*0770*/  STS.U16 [R21+0xe00], R32 ;  /* 0x000e002015007388 */ /* 0x0003e20000000400 */
[C---:B------:R-:W-:Y:S01]  /*0780*/  SHF.L.U32 R9, R0.reuse, 0x5, RZ ;  /* 0x0000000500097819 */ /* 0x040fe200000006ff */
[----:B0-----:R-:W-:Y:S02]  /*0790*/  CS2R R30, SRZ ;  /* 0x00000000001e7805 */ /* 0x001fe4000001ff00 */
[----:B------:R-:W-:Y:S04]  /*07a0*/  STS.U16 [R7+0x700], R5 ;  /* 0x0007000507007388 */ /* 0x000fe80000000400 */
[----:B------:R0:W-:Y:S01]  /*07b0*/  STS.U16 [R7+0xf00], R34 ;  /* 0x000f002207007388 */ /* 0x0001e20000000400 */
[----:B-1----:R-:W-:Y:S01]  /*07c0*/  CS2R R20, SRZ ;  /* 0x0000000000147805 */ /* 0x002fe2000001ff00 */
[----:B------:R-:W-:Y:S01]  /*07d0*/  CS2R R32, SRZ ;  /* 0x0000000000207805 */ /* 0x000fe2000001ff00 */
[----:B0-----:R-:W-:Y:S01]  /*07e0*/  CS2R R34, SRZ ;  /* 0x0000000000227805 */ /* 0x001fe2000001ff00 */
[----:B------:R-:W-:Y:S01]  /*07f0*/  LOP3.LUT R7, R0, 0xf, RZ, 0xc0, !PT ;  /* 0x0000000f00077812 */ /* 0x000fe200078ec0ff */
[----:B------:R-:W-:Y:S05]  /*0800*/  @!P0 BRA `(.L_x_0) ;  /* 0x00002b6000008947 */ /* 0x000fea0003800000 */
[----:B------:R-:W-:Y:S01]  /*0810*/  IMAD R4, R2, c[0x0][0x1a0], RZ ;  /* 0x0000680002047a24 */ /* 0x000fe200078e02ff */
[C---:B------:R-:W-:Y:S01]  /*0820*/  LOP3.LUT R12, R0.reuse, 0x3f, RZ, 0xc0, !PT ;  /* 0x0000003f000c7812 */ /* 0x040fe200078ec0ff */
[----:B------:R-:W-:Y:S01]  /*0830*/  IMAD R6, R7, c[0x0][0x1a8], RZ ;  /* 0x00006a0007067a24 */ /* 0x000fe200078e02ff */
[----:B------:R-:W-:Y:S01]  /*0840*/  LOP3.LUT P0, RZ, R0, 0x40, RZ, 0xc0, !PT ;  /* 0x0000004000ff7812 */ /* 0x000fe2000780c0ff */
[----:B------:R-:W-:Y:S01]  /*0850*/  CS2R R24, SRZ ;  /* 0x0000000000187805 */ /* 0x000fe2000001ff00 */
[----:B------:R-:W-:Y:S01]  /*0860*/  SHF.L.U32 R5, R4, 0x1, RZ ;  /* 0x0000000104057819 */ /* 0x000fe200000006ff */
[----:B------:R-:W-:Y:S01]  /*0870*/  IMAD R13, R12, c[0x0][0x1b4], RZ ;  /* 0x00006d000c0d7a24 */ /* 0x000fe200078e02ff */
[----:B------:R-:W-:Y:S01]  /*0880*/  SHF.L.U32 R10, R6, 0x1, RZ ;  /* 0x00000001060a7819 */ /* 0x000fe200000006ff */
[----:B------:R-:W-:Y:S01]  /*0890*/  IMAD.HI R4, R4, 0x2, RZ ;  /* 0x0000000204047827 */ /* 0x000fe200078e02ff */
[----:B------:R-:W-:Y:S01]  /*08a0*/  SEL R17, RZ, 0x90, !P0 ;  /* 0x00000090ff117807 */ /* 0x000fe20004000000 */
[----:B------:R-:W-:Y:S01]  /*08b0*/  CS2R R26, SRZ ;  /* 0x00000000001a7805 */ /* 0x000fe2000001ff00 */
[----:B------:R-:W-:Y:S01]  /*08c0*/  IADD3 R139, P1, P2, R10, c[0x0][0x168], R5 ;  /* 0x00005a000a8b7a10 */ /* 0x000fe20007a3e005 */
[----:B------:R-:W-:Y:S01]  /*08d0*/  IMAD R5, R2, c[0x0][0x1b0], RZ ;  /* 0x00006c0002057a24 */ /* 0x000fe200078e02ff */
[----:B------:R-:W-:Y:S01]  /*08e0*/  SHF.L.U32 R15, R13, 0x1, RZ ;  /* 0x000000010d0f7819 */ /* 0x000fe200000006ff */
[----:B------:R-:W-:Y:S01]  /*08f0*/  IMAD.HI R11, R6, 0x2, RZ ;  /* 0x00000002060b7827 */ /* 0x000fe200078e02ff */
[----:B------:R-:W-:Y:S01]  /*0900*/  SHF.R.S32.HI R14, RZ, 0x2, R0 ;  /* 0x00000002ff0e7819 */ /* 0x000fe20000011400 */
[----:B------:R-:W-:Y:S01]  /*0910*/  CS2R R28, SRZ ;  /* 0x00000000001c7805 */ /* 0x000fe2000001ff00 */
[C---:B------:R-:W-:Y:S01]  /*0920*/  SHF.L.U32 R6, R5.reuse, 0x1, RZ ;  /* 0x0000000105067819 */ /* 0x040fe200000006ff */
[----:B------:R-:W-:Y:S01]  /*0930*/  IMAD.HI R5, R5, 0x2, RZ ;  /* 0x0000000205057827 */ /* 0x000fe200078e02ff */
[----:B------:R-:W-:Y:S01]  /*0940*/  IADD3.X R21, R11, c[0x0][0x16c], R4, P1, P2 ;  /* 0x00005b000b157a10 */ /* 0x000fe20000fe4404 */
[----:B------:R-:W-:Y:S01]  /*0950*/  CS2R R30, SRZ ;  /* 0x00000000001e7805 */ /* 0x000fe2000001ff00 */
[----:B------:R-:W-:Y:S01]  /*0960*/  IADD3 R120, P0, P1, R15, c[0x0][0x170], R6 ;  /* 0x00005c000f787a10 */ /* 0x000fe2000791e006 */
[----:B------:R-:W-:Y:S01]  /*0970*/  CS2R R34, SRZ ;  /* 0x0000000000227805 */ /* 0x000fe2000001ff00 */
[----:B------:R-:W-:-:S02]  /*0980*/  SHF.R.U32.HI R6, RZ, 0x4, R0 ;  /* 0x00000004ff067819 */ /* 0x000fc40000011600 */
[----:B------:R-:W-:Y:S01]  /*0990*/  SHF.L.U32 R10, R12, 0x1, RZ ;  /* 0x000000010c0a7819 */ /* 0x000fe200000006ff */
[----:B------:R-:W-:Y:S01]  /*09a0*/  IMAD.HI R12, R13, 0x2, RZ ;  /* 0x000000020d0c7827 */ /* 0x000fe200078e02ff */
[----:B------:R-:W-:Y:S02]  /*09b0*/  SGXT.U32 R6, R6, 0x3 ;  /* 0x000000030606781a */ /* 0x000fe40000000000 */
[----:B------:R-:W-:Y:S02]  /*09c0*/  SHF.R.U32.HI R4, RZ, 0x6, R0 ;  /* 0x00000006ff047819 */ /* 0x000fe40000011600 */
[----:B------:R-:W-:Y:S01]  /*09d0*/  SGXT R14, R14, 0x1 ;  /* 0x000000010e0e781a */ /* 0x000fe20000000200 */
[----:B------:R-:W-:Y:S01]  /*09e0*/  IMAD R6, R6, c[0x0][0x1a4], RZ ;  /* 0x0000690006067a24 */ /* 0x000fe200078e02ff */
[----:B------:R-:W-:Y:S02]  /*09f0*/  MOV R23, c[0x0][0x1a4] ;  /* 0x0000690000177a02 */ /* 0x000fe40000000f00 */
[----:B------:R-:W-:-:S02]  /*0a00*/  SGXT.U32 R4, R4, 0x1 ;  /* 0x000000010404781a */ /* 0x000fc40000000000 */
[----:B------:R-:W-:Y:S02]  /*0a10*/  LOP3.LUT R14, R14, 0x90, RZ, 0xc0, !PT ;  /* 0x000000900e0e7812 */ /* 0x000fe400078ec0ff */
[----:B------:R-:W-:Y:S01]  /*0a20*/  IADD3.X R20, R12, c[0x0][0x174], R5, P0, P1 ;  /* 0x00005d000c147a10 */ /* 0x000fe200007e2405 */
[----:B------:R-:W-:Y:S01]  /*0a30*/  IMAD R15, R4, c[0x0][0x1b8], RZ ;  /* 0x00006e00040f7a24 */ /* 0x000fe200078e02ff */
[----:B------:R-:W-:Y:S02]  /*0a40*/  LOP3.LUT R32, R0, 0x7, RZ, 0xc0, !PT ;  /* 0x0000000700207812 */ /* 0x000fe400078ec0ff */
[----:B------:R-:W-:Y:S02]  /*0a50*/  LEA R5, R23, R6, 0x3 ;  /* 0x0000000617057211 */ /* 0x000fe400078e18ff */
[----:B------:R-:W-:Y:S02]  /*0a60*/  LOP3.LUT R13, R14, 0x60, R9, 0xf8, !PT ;  /* 0x000000600e0d7812 */ /* 0x000fe400078ef809 */
[----:B------:R-:W-:-:S02]  /*0a70*/  SHF.L.U32 R11, R32, 0x4, RZ ;  /* 0x00000004200b7819 */ /* 0x000fc400000006ff */
[----:B------:R-:W-:Y:S02]  /*0a80*/  LEA R4, R23, R5, 0x3 ;  /* 0x0000000517047211 */ /* 0x000fe400078e18ff */
[----:B------:R-:W-:Y:S02]  /*0a90*/  LOP3.LUT R10, R17, R10, RZ, 0x3c, !PT ;  /* 0x0000000a110a7212 */ /* 0x000fe400078e3cff */
[----:B------:R-:W-:Y:S02]  /*0aa0*/  LOP3.LUT R12, R13, 0x10, R8, 0x78, !PT ;  /* 0x000000100d0c7812 */ /* 0x000fe400078e7808 */
[----:B------:R-:W-:Y:S02]  /*0ab0*/  LEA R154, P0, R6, R139, 0x1 ;  /* 0x0000008b069a7211 */ /* 0x000fe400078008ff */
[----:B------:R-:W-:Y:S02]  /*0ac0*/  LOP3.LUT R17, R0, 0x10, RZ, 0xc0, !PT ;  /* 0x0000001000117812 */ /* 0x000fe400078ec0ff */
[----:B------:R-:W-:-:S02]  /*0ad0*/  LOP3.LUT R11, R11, 0x60, R0, 0x78, !PT ;  /* 0x000000600b0b7812 */ /* 0x000fc400078e7800 */
[----:B------:R-:W-:Y:S02]  /*0ae0*/  LEA R13, R23, R4, 0x3 ;  /* 0x00000004170d7211 */ /* 0x000fe400078e18ff */
[----:B------:R-:W-:Y:S02]  /*0af0*/  LEA.HI.X.SX32 R155, R6, R21, 0x1, P0 ;  /* 0x00000015069b7211 */ /* 0x000fe400000f0eff */
[----:B------:R-:W-:Y:S02]  /*0b00*/  LEA R150, P1, R5, R139, 0x1 ;  /* 0x0000008b05967211 */ /* 0x000fe400078208ff */
[----:B------:R-:W-:Y:S02]  /*0b10*/  LEA R16, R32, R17, 0x1 ;  /* 0x0000001120107211 */ /* 0x000fe400078e08ff */
[----:B------:R-:W-:Y:S02]  /*0b20*/  LOP3.LUT R11, R11, 0x10, R8, 0x78, !PT ;  /* 0x000000100b0b7812 */ /* 0x000fe400078e7808 */
[----:B------:R-:W-:-:S02]  /*0b30*/  LEA R6, R23, R13, 0x3 ;  /* 0x0000000d17067211 */ /* 0x000fc400078e18ff */
[----:B------:R-:W-:Y:S02]  /*0b40*/  MOV R22, c[0x0][0x1b8] ;  /* 0x00006e0000167a02 */ /* 0x000fe40000000f00 */
[----:B------:R-:W-:Y:S02]  /*0b50*/  LEA.HI.X.SX32 R151, R5, R21, 0x1, P1 ;  /* 0x0000001505977211 */ /* 0x000fe400008f0eff */
[----:B------:R-:W-:Y:S02]  /*0b60*/  LEA R11, R16, R11, 0x7 ;  /* 0x0000000b100b7211 */ /* 0x000fe400078e38ff */
[----:B------:R-:W-:Y:S02]  /*0b70*/  LEA R5, R23, R6, 0x3 ;  /* 0x0000000617057211 */ /* 0x000fe400078e18ff */
[----:B------:R-:W-:Y:S02]  /*0b80*/  LEA R16, R22, R15, 0x1 ;  /* 0x0000000f16107211 */ /* 0x000fe400078e08ff */
[----:B------:R-:W-:-:S02]  /*0b90*/  LEA R148, P1, R4, R139, 0x1 ;  /* 0x0000008b04947211 */ /* 0x000fc400078208ff */
[----:B------:R-:W-:Y:S02]  /*0ba0*/  LEA R12, R17, R12, 0x4 ;  /* 0x0000000c110c7211 */ /* 0x000fe400078e20ff */
[C---:B------:R-:W-:Y:S02]  /*0bb0*/  LEA R14, R23.reuse, R5, 0x3 ;  /* 0x00000005170e7211 */ /* 0x040fe400078e18ff */
[----:B------:R-:W-:Y:S02]  /*0bc0*/  LEA R17, R22, R16, 0x1 ;  /* 0x0000001016117211 */ /* 0x000fe400078e08ff */
[----:B------:R-:W-:Y:S02]  /*0bd0*/  LEA.HI.X.SX32 R149, R4, R21, 0x1, P1 ;  /* 0x0000001504957211 */ /* 0x000fe400008f0eff */
[----:B------:R-:W-:Y:S02]  /*0be0*/  LEA R4, R23, R14, 0x3 ;  /* 0x0000000e17047211 */ /* 0x000fe400078e18ff */
[----:B------:R-:W-:-:S02]  /*0bf0*/  LEA R18, R22, R17, 0x1 ;  /* 0x0000001116127211 */ /* 0x000fc400078e08ff */
[CC--:B------:R-:W-:Y:S02]  /*0c00*/  LEA R146, P2, R13.reuse, R139.reuse, 0x1 ;  /* 0x0000008b0d927211 */ /* 0x0c0fe400078408ff */
[----:B------:R-:W-:Y:S02]  /*0c10*/  LEA R138, P4, R4, R139, 0x1 ;  /* 0x0000008b048a7211 */ /* 0x000fe400078808ff */
[----:B------:R-:W-:Y:S02]  /*0c20*/  LEA R19, R22, R18, 0x1 ;  /* 0x0000001216137211 */ /* 0x000fe400078e08ff */
[----:B------:R-:W-:Y:S02]  /*0c30*/  LEA.HI.X.SX32 R147, R13, R21, 0x1, P2 ;  /* 0x000000150d937211 */ /* 0x000fe400010f0eff */
[-C--:B------:R-:W-:Y:S02]  /*0c40*/  LEA R144, P1, R6, R139.reuse, 0x1 ;  /* 0x0000008b06907211 */ /* 0x080fe400078208ff */
[----:B------:R-:W-:-:S02]  /*0c50*/  LEA R142, P2, R5, R139, 0x1 ;  /* 0x0000008b058e7211 */ /* 0x000fc400078408ff */
[----:B------:R-:W-:Y:S02]  /*0c60*/  LEA R140, P3, R14, R139, 0x1 ;  /* 0x0000008b0e8c7211 */ /* 0x000fe400078608ff */
[----:B------:R-:W-:Y:S02]  /*0c70*/  LEA.HI.X.SX32 R139, R4, R21, 0x1, P4 ;  /* 0x00000015048b7211 */ /* 0x000fe400020f0eff */
[----:B------:R-:W-:Y:S02]  /*0c80*/  LEA R4, R22, R19, 0x1 ;  /* 0x0000001316047211 */ /* 0x000fe400078e08ff */
[----:B------:R-:W-:Y:S02]  /*0c90*/  LEA.HI.X.SX32 R143, R5, R21, 0x1, P2 ;  /* 0x00000015058f7211 */ /* 0x000fe400010f0eff */
[----:B------:R-:W-:Y:S02]  /*0ca0*/  LEA R130, P2, R18, R120, 0x1 ;  /* 0x0000007812827211 */ /* 0x000fe400078408ff */
[----:B------:R-:W-:-:S02]  /*0cb0*/  LEA R5, R22, R4, 0x1 ;  /* 0x0000000416057211 */ /* 0x000fc400078e08ff */
[----:B------:R-:W-:Y:S02]  /*0cc0*/  LEA R136, P0, R15, R120, 0x1 ;  /* 0x000000780f887211 */ /* 0x000fe400078008ff */
[----:B------:R-:W-:Y:S02]  /*0cd0*/  LEA.HI.X.SX32 R131, R18, R20, 0x1, P2 ;  /* 0x0000001412837211 */ /* 0x000fe400010f0eff */
[----:B------:R-:W-:Y:S02]  /*0ce0*/  LEA R122, P2, R5, R120, 0x1 ;  /* 0x00000078057a7211 */ /* 0x000fe400078408ff */
[----:B------:R-:W-:Y:S02]  /*0cf0*/  LEA.HI.X.SX32 R145, R6, R21, 0x1, P1 ;  /* 0x0000001506917211 */ /* 0x000fe400008f0eff */
[----:B------:R-:W-:Y:S02]  /*0d00*/  LEA.HI.X.SX32 R137, R15, R20, 0x1, P0 ;  /* 0x000000140f897211 */ /* 0x000fe400000f0eff */
[----:B------:R-:W-:-:S02]  /*0d10*/  LEA R134, P1, R16, R120, 0x1 ;  /* 0x0000007810867211 */ /* 0x000fc400078208ff */
[----:B------:R-:W-:Y:S02]  /*0d20*/  LEA R132, P0, R17, R120, 0x1 ;  /* 0x0000007811847211 */ /* 0x000fe400078008ff */
[----:B------:R-:W-:Y:S02]  /*0d30*/  LEA R6, R22, R5, 0x1 ;  /* 0x0000000516067211 */ /* 0x000fe400078e08ff */
[-C--:B------:R-:W-:Y:S01]  /*0d40*/  LEA.HI.X.SX32 R123, R5, R20.reuse, 0x1, P2 ;  /* 0x00000014057b7211 */ /* 0x080fe200010f0eff */
[----:B------:R-:W-:Y:S01]  /*0d50*/  IMAD R5, R32, 0x90, RZ ;  /* 0x0000009020057824 */ /* 0x000fe200078e02ff */
[-C--:B------:R-:W-:Y:S01]  /*0d60*/  LEA.HI.X.SX32 R135, R16, R20.reuse, 0x1, P1 ;  /* 0x0000001410877211 */ /* 0x080fe200008f0eff */
[----:B------:R-:W-:Y:S01]  /*0d70*/  CS2R R22, SRZ ;  /* 0x0000000000167805 */ /* 0x000fe2000001ff00 */
[----:B------:R-:W-:Y:S01]  /*0d80*/  LEA.HI.X.SX32 R133, R17, R20, 0x1, P0 ;  /* 0x0000001411857211 */ /* 0x000fe200000f0eff */
[----:B------:R-:W-:Y:S01]  /*0d90*/  CS2R R32, SRZ ;  /* 0x0000000000207805 */ /* 0x000fe2000001ff00 */
[----:B------:R-:W-:-:S02]  /*0da0*/  LEA.HI.X.SX32 R141, R14, R21, 0x1, P3 ;  /* 0x000000150e8d7211 */ /* 0x000fc400018f0eff */
[-C--:B------:R-:W-:Y:S02]  /*0db0*/  LEA R128, P0, R19, R120.reuse, 0x1 ;  /* 0x0000007813807211 */ /* 0x080fe400078008ff */
[-C--:B------:R-:W-:Y:S02]  /*0dc0*/  LEA R124, P1, R4, R120.reuse, 0x1 ;  /* 0x00000078047c7211 */ /* 0x080fe400078208ff */
[----:B------:R-:W-:Y:S02]  /*0dd0*/  LEA R120, P3, R6, R120, 0x1 ;  /* 0x0000007806787211 */ /* 0x000fe400078608ff */
[----:B------:R-:W-:Y:S02]  /*0de0*/  LOP3.LUT R14, R5, 0x30, R8, 0x78, !PT ;  /* 0x00000030050e7812 */ /* 0x000fe400078e7808 */
[-C--:B------:R-:W-:Y:S02]  /*0df0*/  LEA.HI.X.SX32 R129, R19, R20.reuse, 0x1, P0 ;  /* 0x0000001413817211 */ /* 0x080fe400000f0eff */
[----:B------:R-:W-:-:S02]  /*0e00*/  LEA.HI.X.SX32 R125, R4, R20, 0x1, P1 ;  /* 0x00000014047d7211 */ /* 0x000fc400008f0eff */
[----:B------:R-:W-:Y:S02]  /*0e10*/  LEA.HI.X.SX32 R121, R6, R20, 0x1, P3 ;  /* 0x0000001406797211 */ /* 0x000fe400018f0eff */
[----:B------:R-:W-:Y:S01]  /*0e20*/  MOV R113, 0xff800000 ;  /* 0xff80000000717802 */ /* 0x000fe20000000f00 */
[----:B------:R-:W-:Y:S01]  /*0e30*/  CS2R R20, SRZ ;  /* 0x0000000000147805 */ /* 0x000fe2000001ff00 */
[----:B------:R-:W-:Y:S02]  /*0e40*/  MOV R105, 0x3f800000 ;  /* 0x3f80000000697802 */ /* 0x000fe40000000f00 */
[----:B------:R-:W-:Y:S02]  /*0e50*/  MOV R13, RZ ;  /* 0x000000ff000d7202 */ /* 0x000fe40000000f00 */
[----:B------:R-:W-:Y:S02]  /*0e60*/  MOV R6, RZ ;  /* 0x000000ff00067202 */ /* 0x000fe40000000f00 */
[----:B------:R-:W-:-:S02]  /*0e70*/  MOV R4, RZ ;  /* 0x000000ff00047202 */ /* 0x000fc40000000f00 */
[----:B------:R-:W-:Y:S02]  /*0e80*/  MOV R104, 0x3f800000 ;  /* 0x3f80000000687802 */ /* 0x000fe40000000f00 */
[----:B------:R-:W-:Y:S02]  /*0e90*/  MOV R19, 0x3f800000 ;  /* 0x3f80000000137802 */ /* 0x000fe40000000f00 */
[----:B------:R-:W-:Y:S02]  /*0ea0*/  MOV R18, 0x3f800000 ;  /* 0x3f80000000127802 */ /* 0x000fe40000000f00 */
[----:B------:R-:W-:Y:S02]  /*0eb0*/  MOV R126, 0xff800000 ;  /* 0xff800000007e7802 */ /* 0x000fe40000000f00 */
[----:B------:R-:W-:Y:S02]  /*0ec0*/  MOV R127, 0xff800000 ;  /* 0xff800000007f7802 */ /* 0x000fe40000000f00 */
[----:B------:R-:W-:-:S02]  /*0ed0*/  MOV R152, 0xff800000 ;  /* 0xff80000000987802 */ /* 0x000fc40000000f00 */
[C---:B------:R-:W-:Y:S02]  /*0ee0*/  LOP3.LUT R15, R10.reuse, 0x20, RZ, 0x3c, !PT ;  /* 0x000000200a0f7812 */ /* 0x040fe400078e3cff */
[C---:B------:R-:W-:Y:S02]  /*0ef0*/  LOP3.LUT R16, R10.reuse, 0x40, RZ, 0x3c, !PT ;  /* 0x000000400a107812 */ /* 0x040fe400078e3cff */
[----:B------:R-:W-:Y:S02]  /*0f00*/  LOP3.LUT R17, R10, 0x60, RZ, 0x3c, !PT ;  /* 0x000000600a117812 */ /* 0x000fe400078e3cff */
[----:B------:R-:W-:Y:S02]  /*0f10*/  LOP3.LUT R5, R14, 0x40, RZ, 0x3c, !PT ;  /* 0x000000400e057812 */ /* 0x000fe400078e3cff */
.L_x_1:
[----:B------:R-:W-:-:S04]  /*0f20*/  IMAD.WIDE R36, R13, 0x2, R154 ;  /* 0x000000020d247825 */ /* 0x000fc800078e029a */
[C---:B------:R-:W-:Y:S02]  /*0f30*/  IMAD.WIDE R38, R13.reuse, 0x2, R150 ;  /* 0x000000020d267825 */ /* 0x040fe400078e0296 */
[----:B------:R-:W2:Y:S02]  /*0f40*/  LDG.E.U16 R37, [R36.64] ;  /* 0x0000000424257981 */ /* 0x000ea4000c1e1500 */
[C---:B------:R-:W-:Y:S02]  /*0f50*/  IMAD.WIDE R40, R13.reuse, 0x2, R148 ;  /* 0x000000020d287825 */ /* 0x040fe400078e0294 */
[----:B------:R-:W3:Y:S02]  /*0f60*/  LDG.E.U16 R39, [R38.64] ;  /* 0x0000000426277981 */ /* 0x000ee4000c1e1500 */
[C---:B------:R-:W-:Y:S02]  /*0f70*/  IMAD.WIDE R42, R13.reuse, 0x2, R146 ;  /* 0x000000020d2a7825 */ /* 0x040fe400078e0292 */
[----:B------:R-:W4:Y:S02]  /*0f80*/  LDG.E.U16 R41, [R40.64] ;  /* 0x0000000428297981 */ /* 0x000f24000c1e1500 */
[----:B------:R-:W-:-:S02]  /*0f90*/  IMAD.WIDE R44, R13, 0x2, R144 ;  /* 0x000000020d2c7825 */ /* 0x000fc400078e0290 */
[----:B------:R-:W5:Y:S02]  /*0fa0*/  LDG.E.U16 R43, [R42.64] ;  /* 0x000000042a2b7981 */ /* 0x000f64000c1e1500 */
[C---:B------:R-:W-:Y:S02]  /*0fb0*/  IMAD.WIDE R46, R13.reuse, 0x2, R142 ;  /* 0x000000020d2e7825 */ /* 0x040fe400078e028e */
[----:B------:R-:W5:Y:S02]  /*0fc0*/  LDG.E.U16 R45, [R44.64] ;  /* 0x000000042c2d7981 */ /* 0x000f64000c1e1500 */
[C---:B------:R-:W-:Y:S02]  /*0fd0*/  IMAD.WIDE R48, R13.reuse, 0x2, R140 ;  /* 0x000000020d307825 */ /* 0x040fe400078e028c */
[----:B------:R-:W5:Y:S02]  /*0fe0*/  LDG.E.U16 R53, [R46.64] ;  /* 0x000000042e357981 */ /* 0x000f64000c1e1500 */
[----:B------:R-:W-:-:S02]  /*0ff0*/  IMAD.WIDE R50, R13, 0x2, R138 ;  /* 0x000000020d327825 */ /* 0x000fc400078e028a */
[----:B------:R-:W5:Y:S04]  /*1000*/  LDG.E.U16 R55, [R48.64] ;  /* 0x0000000430377981 */ /* 0x000f68000c1e1500 */
[----:B------:R-:W5:Y:S04]  /*1010*/  LDG.E.U16 R57, [R50.64] ;  /* 0x0000000432397981 */ /* 0x000f68000c1e1500 */
[----:B------:R-:W-:Y:S01]  /*1020*/  BAR.SYNC.DEFER_BLOCKING 0x0 ;  /* 0x0000000000007b1d */ /* 0x000fe20000010000 */
[----:B------:R-:W-:-:S04]  /*1030*/  IMAD.WIDE R160, R6, 0x2, R136 ;  /* 0x0000000206a07825 */ /* 0x000fc800078e0288 */
[----:B------:R-:W-:-:S04]  /*1040*/  IMAD.WIDE R110, R6, 0x2, R128 ;  /* 0x00000002066e7825 */ /* 0x000fc800078e0280 */
[----:B------:R-:W-:-:S04]  /*1050*/  IMAD.WIDE R118, R6, 0x2, R134 ;  /* 0x0000000206767825 */ /* 0x000fc800078e0286 */
[----:B------:R-:W-:-:S04]  /*1060*/  IMAD.WIDE R108, R6, 0x2, R124 ;  /* 0x00000002066c7825 */ /* 0x000fc800078e027c */
[----:B------:R-:W-:-:S04]  /*1070*/  IMAD.WIDE R116, R6, 0x2, R132 ;  /* 0x0000000206747825 */ /* 0x000fc800078e0284 */
[----:B------:R-:W-:-:S04]  /*1080*/  IMAD.WIDE R106, R6, 0x2, R122 ;  /* 0x00000002066a7825 */ /* 0x000fc800078e027a */
[C---:B------:R-:W-:Y:S01]  /*1090*/  IMAD.WIDE R114, R6.reuse, 0x2, R130 ;  /* 0x0000000206727825 */ /* 0x040fe200078e0282 */
[----:B--2---:R-:W-:Y:S04]  /*10a0*/  STS.U16 [R10+0x1000], R37 ;  /* 0x001000250a007388 */ /* 0x004fe80000000400 */
[----:B---3--:R-:W-:Y:S04]  /*10b0*/  STS.U16 [R10+0x1100], R39 ;  /* 0x001100270a007388 */ /* 0x008fe80000000400 */
[----:B----4-:R-:W-:Y:S04]  /*10c0*/  STS.U16 [R10+0x1200], R41 ;  /* 0x001200290a007388 */ /* 0x010fe80000000400 */
[----:B-----5:R-:W-:Y:S04]  /*10d0*/  STS.U16 [R10+0x1300], R43 ;  /* 0x0013002b0a007388 */ /* 0x020fe80000000400 */
[----:B------:R-:W-:Y:S04]  /*10e0*/  STS.U16 [R10+0x1400], R45 ;  /* 0x0014002d0a007388 */ /* 0x000fe80000000400 */
[----:B------:R-:W-:Y:S04]  /*10f0*/  STS.U16 [R10+0x1500], R53 ;  /* 0x001500350a007388 */ /* 0x000fe80000000400 */
[----:B------:R-:W-:Y:S04]  /*1100*/  STS.U16 [R10+0x1600], R55 ;  /* 0x001600370a007388 */ /* 0x000fe80000000400 */
[----:B------:R-:W-:Y:S04]  /*1110*/  STS.U16 [R10+0x1700], R57 ;  /* 0x001700390a007388 */ /* 0x000fe80000000400 */
[----:B------:R-:W-:Y:S06]  /*1120*/  BAR.SYNC.DEFER_BLOCKING 0x0 ;  /* 0x0000000000007b1d */ /* 0x000fec0000010000 */
[----:B------:R-:W-:Y:S04]  /*1130*/  LDSM.16.MT88.4 R72, [R11] ;  /* 0x000000000b48783b */ /* 0x000fe80000004200 */
[----:B------:R-:W0:Y:S04]  /*1140*/  LDSM.16.M88.4 R80, [R12+0x1000] ;  /* 0x001000000c50783b */ /* 0x000e280000000200 */
[----:B------:R-:W1:Y:S04]  /*1150*/  LDSM.16.M88.4 R88, [R12+0x1200] ;  /* 0x001200000c58783b */ /* 0x000e680000000200 */
[----:B------:R-:W2:Y:S04]  /*1160*/  LDSM.16.M88.4 R96, [R12+0x1400] ;  /* 0x001400000c60783b */ /* 0x000ea80000000200 */
[----:B------:R-:W3:Y:S04]  /*1170*/  LDSM.16.MT88.4 R40, [R11+0x80] ;  /* 0x000080000b28783b */ /* 0x000ee80000004200 */
[----:B------:R-:W4:Y:S04]  /*1180*/  LDSM.16.M88.4 R36, [R12+0x1600] ;  /* 0x001600000c24783b */ /* 0x000f280000000200 */
[----:B------:R2:W5:Y:S04]  /*1190*/  LDG.E.U16 R153, [R160.64] ;  /* 0x00000004a0997981 */ /* 0x000568000c1e1500 */
[----:B------:R0:W5:Y:S04]  /*11a0*/  LDG.E.U16 R156, [R118.64] ;  /* 0x00000004769c7981 */ /* 0x000168000c1e1500 */
[----:B------:R0:W5:Y:S04]  /*11b0*/  LDG.E.U16 R157, [R116.64] ;  /* 0x00000004749d7981 */ /* 0x000168000c1e1500 */
[----:B------:R1:W5:Y:S04]  /*11c0*/  LDG.E.U16 R159, [R106.64] ;  /* 0x000000046a9f7981 */ /* 0x000368000c1e1500 */
[----:B------:R1:W5:Y:S01]  /*11d0*/  LDG.E.U16 R158, [R114.64] ;  /* 0x00000004729e7981 */ /* 0x000362000c1e1500 */
[C---:B0-----:R-:W-:Y:S08]  /*11e0*/  HMMA.16816.F32 R44, R72.reuse, R80, RZ ;  /* 0x00000050482c723c */ /* 0x041ff000000018ff */
[C---:B------:R-:W-:Y:S08]  /*11f0*/  HMMA.16816.F32 R48, R72.reuse, R82, RZ ;  /* 0x000000524830723c */ /* 0x040ff000000018ff */
[C---:B-1----:R-:W-:Y:S08]  /*1200*/  HMMA.16816.F32 R52, R72.reuse, R88, RZ ;  /* 0x000000584834723c */ /* 0x042ff000000018ff */
[C---:B------:R-:W-:Y:S08]  /*1210*/  HMMA.16816.F32 R56, R72.reuse, R90, RZ ;  /* 0x0000005a4838723c */ /* 0x040ff000000018ff */
[C---:B--2---:R-:W-:Y:S08]  /*1220*/  HMMA.16816.F32 R60, R72.reuse, R96, RZ ;  /* 0x00000060483c723c */ /* 0x044ff000000018ff */
[----:B------:R-:W-:Y:S08]  /*1230*/  HMMA.16816.F32 R64, R72, R98, RZ ;  /* 0x000000624840723c */ /* 0x000ff000000018ff */
[C---:B---3--:R-:W-:Y:S08]  /*1240*/  HMMA.16816.F32 R76, R40.reuse, R80, RZ ;  /* 0x00000050284c723c */ /* 0x048ff000000018ff */
[C---:B------:R-:W-:Y:S08]  /*1250*/  HMMA.16816.F32 R84, R40.reuse, R88, RZ ;  /* 0x000000582854723c */ /* 0x040ff000000018ff */
[----:B------:R-:W-:Y:S08]  /*1260*/  HMMA.16816.F32 R92, R40, R96, RZ ;  /* 0x00000060285c723c */ /* 0x000ff000000018ff */
[----:B----4-:R-:W-:Y:S08]  /*1270*/  HMMA.16816.F32 R68, R72, R36, RZ ;  /* 0x000000244844723c */ /* 0x010ff000000018ff */
[C---:B------:R-:W-:Y:S08]  /*1280*/  HMMA.16816.F32 R80, R40.reuse, R82, RZ ;  /* 0x000000522850723c */ /* 0x040ff000000018ff */
[C---:B------:R-:W-:Y:S08]  /*1290*/  HMMA.16816.F32 R88, R40.reuse, R90, RZ ;  /* 0x0000005a2858723c */ /* 0x040ff000000018ff */
[C---:B------:R-:W-:Y:S08]  /*12a0*/  HMMA.16816.F32 R96, R40.reuse, R98, RZ ;  /* 0x000000622860723c */ /* 0x040ff000000018ff */
[----:B------:R-:W-:Y:S01]  /*12b0*/  HMMA.16816.F32 R100, R40, R36, RZ ;  /* 0x000000242864723c */ /* 0x000fe200000018ff */
[----:B------:R0:W2:Y:S04]  /*12c0*/  LDG.E.U16 R37, [R110.64] ;  /* 0x000000046e257981 */ /* 0x0000a8000c1e1500 */
[----:B------:R1:W3:Y:S03]  /*12d0*/  LDG.E.U16 R36, [R108.64] ;  /* 0x000000046c247981 */ /* 0x0002e6000c1e1500 */
[-C--:B------:R-:W-:Y:S08]  /*12e0*/  HMMA.16816.F32 R72, R72, R38.reuse, RZ ;  /* 0x000000264848723c */ /* 0x080ff000000018ff */
[----:B------:R-:W-:Y:S07]  /*12f0*/  HMMA.16816.F32 R40, R40, R38, RZ ;  /* 0x000000262828723c */ /* 0x000fee00000018ff */
[----:B------:R-:W-:-:S05]  /*1300*/  IMAD.WIDE R38, R6, 0x2, R120 ;  /* 0x0000000206267825 */ /* 0x000fca00078e0278 */
[----:B------:R4:W3:Y:S01]  /*1310*/  LDG.E.U16 R160, [R38.64] ;  /* 0x0000000426a07981 */ /* 0x0008e2000c1e1500 */
[----:B-1----:R-:W-:Y:S02]  /*1320*/  FMUL R108, R76, c[0x0][0x188] ;  /* 0x000062004c6c7a20 */ /* 0x002fe40000400000 */
[----:B------:R-:W-:Y:S01]  /*1330*/  FMUL R107, R77, c[0x0][0x188] ;  /* 0x000062004d6b7a20 */ /* 0x000fe20000400000 */
[----:B------:R-:W-:Y:S01]  /*1340*/  BAR.SYNC.DEFER_BLOCKING 0x0 ;  /* 0x0000000000007b1d */ /* 0x000fe20000010000 */
[----:B------:R-:W-:Y:S02]  /*1350*/  FMUL R106, R78, c[0x0][0x188] ;  /* 0x000062004e6a7a20 */ /* 0x000fe40000400000 */
[----:B------:R-:W-:Y:S02]  /*1360*/  FMUL R109, R79, c[0x0][0x188] ;  /* 0x000062004f6d7a20 */ /* 0x000fe40000400000 */
[----:B------:R-:W-:Y:S02]  /*1370*/  FMUL R112, R44, c[0x0][0x188] ;  /* 0x000062002c707a20 */ /* 0x000fe40000400000 */
[----:B------:R-:W-:Y:S01]  /*1380*/  FMUL R117, R45, c[0x0][0x188] ;  /* 0x000062002d757a20 */ /* 0x000fe20000400000 */
[----:B0-----:R-:W-:Y:S01]  /*1390*/  FMNMX R111, R108, R107, !PT ;  /* 0x0000006b6c6f7209 */ /* 0x001fe20007800000 */
[----:B------:R-:W-:-:S02]  /*13a0*/  FMUL R116, R46, c[0x0][0x188] ;  /* 0x000062002e747a20 */ /* 0x000fc40000400000 */
[----:B------:R-:W-:Y:S01]  /*13b0*/  FMUL R119, R47, c[0x0][0x188] ;  /* 0x000062002f777a20 */ /* 0x000fe20000400000 */
[----:B------:R-:W-:Y:S01]  /*13c0*/  FMNMX R108, R106, R109, !PT ;  /* 0x0000006d6a6c7209 */ /* 0x000fe20007800000 */
[----:B----4-:R-:W-:Y:S02]  /*13d0*/  FMUL R38, R80, c[0x0][0x188] ;  /* 0x0000620050267a20 */ /* 0x010fe40000400000 */
[----:B------:R-:W-:Y:S01]  /*13e0*/  FMUL R39, R82, c[0x0][0x188] ;  /* 0x0000620052277a20 */ /* 0x000fe20000400000 */
[----:B------:R-:W-:Y:S01]  /*13f0*/  FMNMX R117, R112, R117, !PT ;  /* 0x0000007570757209 */ /* 0x000fe20007800000 */
[----:B------:R-:W-:Y:S01]  /*1400*/  FMUL R106, R48, c[0x0][0x188] ;  /* 0x00006200306a7a20 */ /* 0x000fe20000400000 */
[----:B------:R-:W-:Y:S01]  /*1410*/  FMNMX R116, R116, R119, !PT ;  /* 0x0000007774747209 */ /* 0x000fe20007800000 */
[----:B------:R-:W-:Y:S01]  /*1420*/  FMUL R107, R50, c[0x0][0x188] ;  /* 0x00006200326b7a20 */ /* 0x000fe20000400000 */
[----:B------:R-:W-:Y:S01]  /*1430*/  FMNMX R111, R38, R111, !PT ;  /* 0x0000006f266f7209 */ /* 0x000fe20007800000 */
[----:B------:R-:W-:Y:S01]  /*1440*/  FMUL R38, R49, c[0x0][0x188] ;  /* 0x0000620031267a20 */ /* 0x000fe20000400000 */
[----:B------:R-:W-:Y:S01]  /*1450*/  FMNMX R108, R39, R108, !PT ;  /* 0x0000006c276c7209 */ /* 0x000fe20007800000 */
[----:B------:R-:W-:Y:S01]  /*1460*/  FMUL R39, R51, c[0x0][0x188] ;  /* 0x0000620033277a20 */ /* 0x000fe20000400000 */
[----:B------:R-:W-:-:S02]  /*1470*/  FMNMX R117, R106, R117, !PT ;  /* 0x000000756a757209 */ /* 0x000fc40007800000 */
[----:B------:R-:W-:Y:S02]  /*1480*/  FMNMX R116, R107, R116, !PT ;  /* 0x000000746b747209 */ /* 0x000fe40007800000 */
[----:B------:R-:W-:Y:S01]  /*1490*/  FMNMX R117, R38, R117, !PT ;  /* 0x0000007526757209 */ /* 0x000fe20007800000 */
[----:B------:R-:W-:Y:S01]  /*14a0*/  FMUL R38, R81, c[0x0][0x188] ;  /* 0x0000620051267a20 */ /* 0x000fe20000400000 */
[----:B------:R-:W-:Y:S01]  /*14b0*/  FMNMX R116, R39, R116, !PT ;  /* 0x0000007427747209 */ /* 0x000fe20007800000 */
[----:B------:R-:W-:-:S03]  /*14c0*/  FMUL R39, R83, c[0x0][0x188] ;  /* 0x0000620053277a20 */ /* 0x000fc60000400000 */
        /* <DEDUP_REMOVED lines=32> */
[----:B------:R-:W-:Y:S02]  /*16d0*/  FMNMX R108, R38, R107, !PT ;  /* 0x0000006b266c7209 */ /* 0x000fe40007800000 */
[----:B------:R-:W-:Y:S01]  /*16e0*/  FMNMX R107, R39, R106, !PT ;  /* 0x0000006a276b7209 */ /* 0x000fe20007800000 */
[----:B------:R-:W-:Y:S02]  /*16f0*/  FMUL R39, R89, c[0x0][0x188] ;  /* 0x0000620059277a20 */ /* 0x000fe40000400000 */
[----:B------:R-:W-:-:S03]  /*1700*/  FMUL R38, R64, c[0x0][0x188] ;  /* 0x0000620040267a20 */ /* 0x000fc60000400000 */
[----:B------:R-:W-:Y:S01]  /*1710*/  FMNMX R109, R39, R110, !PT ;  /* 0x0000006e276d7209 */ /* 0x000fe20007800000 */
[----:B------:R-:W-:Y:S01]  /*1720*/  FMUL R39, R65, c[0x0][0x188] ;  /* 0x0000620041277a20 */ /* 0x000fe20000400000 */
[----:B------:R-:W-:-:S04]  /*1730*/  FMNMX R106, R38, R107, !PT ;  /* 0x0000006b266a7209 */ /* 0x000fc80007800000 */
[----:B------:R-:W-:Y:S01]  /*1740*/  FMNMX R107, R39, R106, !PT ;  /* 0x0000006a276b7209 */ /* 0x000fe20007800000 */
[----:B------:R-:W-:Y:S02]  /*1750*/  FMUL R39, R62, c[0x0][0x188] ;  /* 0x000062003e277a20 */ /* 0x000fe40000400000 */
[----:B------:R-:W-:-:S03]  /*1760*/  FMUL R106, R68, c[0x0][0x188] ;  /* 0x00006200446a7a20 */ /* 0x000fc60000400000 */
[----:B------:R-:W-:Y:S01]  /*1770*/  FMNMX R108, R39, R108, !PT ;  /* 0x0000006c276c7209 */ /* 0x000fe20007800000 */
[----:B------:R-:W-:Y:S01]  /*1780*/  FMUL R39, R69, c[0x0][0x188] ;  /* 0x0000620045277a20 */ /* 0x000fe20000400000 */
[----:B------:R-:W-:Y:S01]  /*1790*/  FMNMX R110, R106, R107, !PT ;  /* 0x0000006b6a6e7209 */ /* 0x000fe20007800000 */
[----:B------:R-:W-:-:S03]  /*17a0*/  FMUL R107, R72, c[0x0][0x188] ;  /* 0x00006200486b7a20 */ /* 0x000fc60000400000 */
[----:B------:R-:W-:Y:S01]  /*17b0*/  FMNMX R110, R39, R110, !PT ;  /* 0x0000006e276e7209 */ /* 0x000fe20007800000 */
[----:B------:R-:W-:Y:S02]  /*17c0*/  FMUL R39, R63, c[0x0][0x188] ;  /* 0x000062003f277a20 */ /* 0x000fe40000400000 */
[----:B------:R-:W-:Y:S01]  /*17d0*/  FMUL R106, R92, c[0x0][0x188] ;  /* 0x000062005c6a7a20 */ /* 0x000fe20000400000 */
[----:B------:R-:W-:Y:S02]  /*17e0*/  FMNMX R110, R107, R110, !PT ;  /* 0x0000006e6b6e7209 */ /* 0x000fe40007800000 */
[----:B------:R-:W-:Y:S01]  /*17f0*/  FMNMX R108, R39, R108, !PT ;  /* 0x0000006c276c7209 */ /* 0x000fe20007800000 */
[----:B------:R-:W-:Y:S02]  /*1800*/  FMUL R39, R66, c[0x0][0x188] ;  /* 0x0000620042277a20 */ /* 0x000fe40000400000 */
[----:B------:R-:W-:Y:S02]  /*1810*/  FMUL R107, R73, c[0x0][0x188] ;  /* 0x00006200496b7a20 */ /* 0x000fe40000400000 */
[----:B------:R-:W-:Y:S01]  /*1820*/  FMUL R38, R91, c[0x0][0x188] ;  /* 0x000062005b267a20 */ /* 0x000fe20000400000 */
[----:B------:R-:W-:Y:S01]  /*1830*/  FMNMX R106, R106, R109, !PT ;  /* 0x0000006d6a6a7209 */ /* 0x000fe20007800000 */
[----:B------:R-:W-:Y:S01]  /*1840*/  FMUL R109, R94, c[0x0][0x188] ;  /* 0x000062005e6d7a20 */ /* 0x000fe20000400000 */
[----:B------:R-:W-:-:S02]  /*1850*/  FMNMX R108, R39, R108, !PT ;  /* 0x0000006c276c7209 */ /* 0x000fc40007800000 */
[----:B------:R-:W-:Y:S01]  /*1860*/  FMNMX R39, R107, R110, !PT ;  /* 0x0000006e6b277209 */ /* 0x000fe20007800000 */
[----:B------:R-:W-:Y:S01]  /*1870*/  FMUL R107, R67, c[0x0][0x188] ;  /* 0x00006200436b7a20 */ /* 0x000fe20000400000 */
[----:B------:R-:W-:-:S03]  /*1880*/  FMNMX R38, R38, R111, !PT ;  /* 0x0000006f26267209 */ /* 0x000fc60007800000 */
[----:B------:R-:W0:Y:S01]  /*1890*/  SHFL.BFLY PT, R110, R39, 0x2, 0x1f ;  /* 0x0c401f00276e7f89 */ /* 0x000e2200000e0000 */
[----:B------:R-:W-:Y:S02]  /*18a0*/  FMNMX R111, R109, R38, !PT ;  /* 0x000000266d6f7209 */ /* 0x000fe40007800000 */
        /* <DEDUP_REMOVED lines=13> */
[----:B0-----:R-:W-:-:S04]  /*1980*/  FMNMX R39, R39, R110, !PT ;  /* 0x0000006e27277209 */ /* 0x001fc80007800000 */
[----:B------:R-:W-:Y:S01]  /*1990*/  FMNMX R109, R106, R109, !PT ;  /* 0x0000006d6a6d7209 */ /* 0x000fe20007800000 */
[----:B------:R-:W-:Y:S01]  /*19a0*/  FMUL R106, R100, c[0x0][0x188] ;  /* 0x00006200646a7a20 */ /* 0x000fe20000400000 */
[----:B------:R-:W-:Y:S02]  /*19b0*/  FMNMX R107, R107, R108, !PT ;  /* 0x0000006c6b6b7209 */ /* 0x000fe40007800000 */
[----:B------:R-:W0:Y:S01]  /*19c0*/  SHFL.BFLY PT, R108, R39, 0x1, 0x1f ;  /* 0x0c201f00276c7f89 */ /* 0x000e2200000e0000 */
[----:B------:R-:W-:Y:S01]  /*19d0*/  FMUL R38, R95, c[0x0][0x188] ;  /* 0x000062005f267a20 */ /* 0x000fe20000400000 */
[----:B------:R-:W-:Y:S01]  /*19e0*/  FMNMX R107, R106, R107, !PT ;  /* 0x0000006b6a6b7209 */ /* 0x000fe20007800000 */
[----:B------:R-:W-:Y:S01]  /*19f0*/  FMUL R106, R101, c[0x0][0x188] ;  /* 0x00006200656a7a20 */ /* 0x000fe20000400000 */
[----:B------:R-:W1:Y:S02]  /*1a00*/  SHFL.BFLY PT, R110, R109, 0x2, 0x1f ;  /* 0x0c401f006d6e7f89 */ /* 0x000e6400000e0000 */
[----:B------:R-:W-:-:S02]  /*1a10*/  FMNMX R38, R38, R111, !PT ;  /* 0x0000006f26267209 */ /* 0x000fc40007800000 */
[----:B------:R-:W-:Y:S01]  /*1a20*/  FMNMX R111, R106, R107, !PT ;  /* 0x0000006b6a6f7209 */ /* 0x000fe20007800000 */
[----:B------:R-:W-:Y:S02]  /*1a30*/  FMUL R107, R98, c[0x0][0x188] ;  /* 0x00006200626b7a20 */ /* 0x000fe40000400000 */
[----:B------:R-:W-:-:S03]  /*1a40*/  FMUL R106, R40, c[0x0][0x188] ;  /* 0x00006200286a7a20 */ /* 0x000fc60000400000 */
[----:B------:R-:W-:Y:S01]  /*1a50*/  FMNMX R107, R107, R38, !PT ;  /* 0x000000266b6b7209 */ /* 0x000fe20007800000 */
[----:B------:R-:W-:Y:S01]  /*1a60*/  FMUL R38, R99, c[0x0][0x188] ;  /* 0x0000620063267a20 */ /* 0x000fe20000400000 */
[----:B------:R-:W-:Y:S01]  /*1a70*/  FMNMX R111, R106, R111, !PT ;  /* 0x0000006f6a6f7209 */ /* 0x000fe20007800000 */
[----:B------:R-:W-:-:S03]  /*1a80*/  FMUL R106, R41, c[0x0][0x188] ;  /* 0x00006200296a7a20 */ /* 0x000fc60000400000 */
[----:B------:R-:W-:Y:S02]  /*1a90*/  FMNMX R107, R38, R107, !PT ;  /* 0x0000006b266b7209 */ /* 0x000fe40007800000 */
[----:B------:R-:W-:Y:S01]  /*1aa0*/  FMNMX R38, R106, R111, !PT ;  /* 0x0000006f6a267209 */ /* 0x000fe20007800000 */
[----:B------:R-:W-:Y:S01]  /*1ab0*/  FMUL R106, R102, c[0x0][0x188] ;  /* 0x00006200666a7a20 */ /* 0x000fe20000400000 */
[----:B0-----:R-:W-:-:S04]  /*1ac0*/  FMNMX R112, R39, R108, !PT ;  /* 0x0000006c27707209 */ /* 0x001fc80007800000 */
[----:B------:R-:W-:Y:S01]  /*1ad0*/  FMNMX R108, R106, R107, !PT ;  /* 0x0000006b6a6c7209 */ /* 0x000fe20007800000 */
[----:B------:R-:W0:Y:S01]  /*1ae0*/  SHFL.BFLY PT, R111, R38, 0x2, 0x1f ;  /* 0x0c401f00266f7f89 */ /* 0x000e2200000e0000 */
[----:B-1----:R-:W-:Y:S02]  /*1af0*/  FMNMX R39, R109, R110, !PT ;  /* 0x0000006e6d277209 */ /* 0x002fe40007800000 */
[----:B------:R-:W-:Y:S01]  /*1b00*/  FMNMX R106, R112, R113, !PT ;  /* 0x00000071706a7209 */ /* 0x000fe20007800000 */
[----:B------:R-:W-:Y:S02]  /*1b10*/  FMUL R107, R103, c[0x0][0x188] ;  /* 0x00006200676b7a20 */ /* 0x000fe40000400000 */
[----:B------:R-:W1:Y:S02]  /*1b20*/  SHFL.BFLY PT, R110, R39, 0x1, 0x1f ;  /* 0x0c201f00276e7f89 */ /* 0x000e6400000e0000 */
[----:B------:R-:W-:Y:S01]  /*1b30*/  FFMA R44, R44, c[0x0][0x188], -R106 ;  /* 0x000062002c2c7a23 */ /* 0x000fe2000000086a */
[----:B------:R-:W-:-:S03]  /*1b40*/  FMNMX R109, R107, R108, !PT ;  /* 0x0000006c6b6d7209 */ /* 0x000fc60007800000 */
[----:B------:R-:W-:Y:S02]  /*1b50*/  FMUL R107, R44, 1.4426950216293334961 ;  /* 0x3fb8aa3b2c6b7820 */ /* 0x000fe40000400000 */
[----:B------:R-:W-:-:S05]  /*1b60*/  FMUL R44, R42, c[0x0][0x188] ;  /* 0x000062002a2c7a20 */ /* 0x000fca0000400000 */
[----:B------:R-:W-:Y:S01]  /*1b70*/  FMNMX R109, R44, R109, !PT ;  /* 0x0000006d2c6d7209 */ /* 0x000fe20007800000 */
[----:B------:R-:W-:Y:S02]  /*1b80*/  FMUL R44, R43, c[0x0][0x188] ;  /* 0x000062002b2c7a20 */ /* 0x000fe40000400000 */
[----:B------:R-:W-:-:S03]  /*1b90*/  FFMA R45, R45, c[0x0][0x188], -R106 ;  /* 0x000062002d2d7a23 */ /* 0x000fc6000000086a */
[----:B------:R-:W-:Y:S01]  /*1ba0*/  FMNMX R44, R44, R109, !PT ;  /* 0x0000006d2c2c7209 */ /* 0x000fe20007800000 */
[----:B------:R-:W-:Y:S01]  /*1bb0*/  FMUL R108, R45, 1.4426950216293334961 ;  /* 0x3fb8aa3b2d6c7820 */ /* 0x000fe20000400000 */
[----:B0-----:R-:W-:-:S03]  /*1bc0*/  FMNMX R38, R38, R111, !PT ;  /* 0x0000006f26267209 */ /* 0x001fc60007800000 */
[----:B------:R-:W0:Y:S01]  /*1bd0*/  SHFL.BFLY PT, R45, R44, 0x2, 0x1f ;  /* 0x0c401f002c2d7f89 */ /* 0x000e2200000e0000 */
[----:B-1----:R-:W-:-:S03]  /*1be0*/  FMNMX R109, R39, R110, !PT ;  /* 0x0000006e276d7209 */ /* 0x002fc60007800000 */
[----:B------:R-:W1:Y:S04]  /*1bf0*/  SHFL.BFLY PT, R39, R38, 0x1, 0x1f ;  /* 0x0c201f0026277f89 */ /* 0x000e6800000e0000 */
[----:B-----5:R-:W-:Y:S01]  /*1c00*/  STS.U16 [R10+0x1000], R153 ;  /* 0x001000990a007388 */ /* 0x020fe20000000400 */
[----:B0-----:R-:W-:Y:S02]  /*1c10*/  FMNMX R44, R44, R45, !PT ;  /* 0x0000002d2c2c7209 */ /* 0x001fe40007800000 */
[----:B-1----:R-:W-:-:S03]  /*1c20*/  FMNMX R114, R38, R39, !PT ;  /* 0x0000002726727209 */ /* 0x002fc60007800000 */
[----:B------:R-:W0:Y:S01]  /*1c30*/  SHFL.BFLY PT, R39, R44, 0x1, 0x1f ;  /* 0x0c201f002c277f89 */ /* 0x000e2200000e0000 */
[----:B------:R-:W-:Y:S02]  /*1c40*/  FMNMX R114, R114, R127, !PT ;  /* 0x0000007f72727209 */ /* 0x000fe40007800000 */
[----:B------:R-:W-:-:S03]  /*1c50*/  FMNMX R109, R109, R126, !PT ;  /* 0x0000007e6d6d7209 */ /* 0x000fc60007800000 */
[----:B------:R-:W-:Y:S01]  /*1c60*/  FFMA R77, R77, c[0x0][0x188], -R114 ;  /* 0x000062004d4d7a23 */ /* 0x000fe20000000872 */
[----:B--2---:R-:W-:Y:S04]  /*1c70*/  STS.U16 [R10+0x1400], R37 ;  /* 0x001400250a007388 */ /* 0x004fe80000000400 */
[----:B------:R-:W-:Y:S04]  /*1c80*/  STS.U16 [R15+0x1100], R156 ;  /* 0x0011009c0f007388 */ /* 0x000fe80000000400 */
[----:B---3--:R-:W-:Y:S04]  /*1c90*/  STS.U16 [R15+0x1500], R36 ;  /* 0x001500240f007388 */ /* 0x008fe80000000400 */
[----:B------:R-:W-:Y:S04]  /*1ca0*/  STS.U16 [R16+0x1200], R157 ;  /* 0x0012009d10007388 */ /* 0x000fe80000000400 */
[----:B------:R-:W-:Y:S04]  /*1cb0*/  STS.U16 [R16+0x1600], R159 ;  /* 0x0016009f10007388 */ /* 0x000fe80000000400 */
[----:B------:R-:W-:Y:S04]  /*1cc0*/  STS.U16 [R17+0x1300], R158 ;  /* 0x0013009e11007388 */ /* 0x000fe80000000400 */
[----:B------:R-:W-:Y:S01]  /*1cd0*/  STS.U16 [R17+0x1700], R160 ;  /* 0x001700a011007388 */ /* 0x000fe20000000400 */
[----:B------:R-:W-:Y:S01]  /*1ce0*/  FADD R38, -R109, R126 ;  /* 0x0000007e6d267221 */ /* 0x000fe20000000100 */
[----:B0-----:R-:W-:Y:S01]  /*1cf0*/  FMNMX R39, R44, R39, !PT ;  /* 0x000000272c277209 */ /* 0x001fe20007800000 */
[----:B------:R-:W-:-:S02]  /*1d00*/  FMUL R77, R77, 1.4426950216293334961 ;  /* 0x3fb8aa3b4d4d7820 */ /* 0x000fc40000400000 */
[----:B------:R-:W-:Y:S02]  /*1d10*/  FMUL R115, R38, 1.4426950216293334961 ;  /* 0x3fb8aa3b26737820 */ /* 0x000fe40000400000 */
[--C-:B------:R-:W-:Y:S01]  /*1d20*/  FFMA R80, R80, c[0x0][0x188], -R114.reuse ;  /* 0x0000620050507a23 */ /* 0x100fe20000000872 */
[----:B------:R0:W-:Y:S01]  /*1d30*/  MUFU.EX2 R119, R77 ;  /* 0x0000004d00777308 */ /* 0x0001e20000000800 */
[----:B------:R-:W-:Y:S02]  /*1d40*/  FFMA R38, R81, c[0x0][0x188], -R114 ;  /* 0x0000620051267a23 */ /* 0x000fe40000000872 */
[----:B------:R-:W-:Y:S02]  /*1d50*/  FFMA R49, R49, c[0x0][0x188], -R106 ;  /* 0x0000620031317a23 */ /* 0x000fe4000000086a */
[--C-:B------:R-:W-:Y:S02]  /*1d60*/  FFMA R46, R46, c[0x0][0x188], -R109.reuse ;  /* 0x000062002e2e7a23 */ /* 0x100fe4000000086d */
[----:B------:R-:W-:Y:S01]  /*1d70*/  FFMA R47, R47, c[0x0][0x188], -R109 ;  /* 0x000062002f2f7a23 */ /* 0x000fe2000000086d */
[----:B0-----:R-:W-:Y:S01]  /*1d80*/  FMNMX R77, R39, R152, !PT ;  /* 0x00000098274d7209 */ /* 0x001fe20007800000 */
[----:B------:R-:W-:-:S02]  /*1d90*/  FMUL R45, R80, 1.4426950216293334961 ;  /* 0x3fb8aa3b502d7820 */ /* 0x000fc40000400000 */
[----:B------:R-:W-:Y:S02]  /*1da0*/  FMUL R80, R38, 1.4426950216293334961 ;  /* 0x3fb8aa3b26507820 */ /* 0x000fe40000400000 */
[----:B------:R-:W-:Y:S02]  /*1db0*/  FMUL R49, R49, 1.4426950216293334961 ;  /* 0x3fb8aa3b31317820 */ /* 0x000fe40000400000 */
[----:B------:R-:W-:Y:S02]  /*1dc0*/  FMUL R46, R46, 1.4426950216293334961 ;  /* 0x3fb8aa3b2e2e7820 */ /* 0x000fe40000400000 */
[----:B------:R-:W-:Y:S02]  /*1dd0*/  FMUL R47, R47, 1.4426950216293334961 ;  /* 0x3fb8aa3b2f2f7820 */ /* 0x000fe40000400000 */
[----:B------:R-:W-:Y:S02]  /*1de0*/  FADD R38, -R114, R127 ;  /* 0x0000007f72267221 */ /* 0x000fe40000000100 */
[----:B------:R-:W-:Y:S01]  /*1df0*/  FFMA R44, R78, c[0x0][0x188], -R77 ;  /* 0x000062004e2c7a23 */ /* 0x000fe2000000084d */
[----:B------:R0:W-:Y:S01]  /*1e00*/  MUFU.EX2 R110, R49 ;  /* 0x00000031006e7308 */ /* 0x0001e20000000800 */
[----:B------:R-:W-:-:S02]  /*1e10*/  FADD R112, -R106, R113 ;  /* 0x000000716a707221 */ /* 0x000fc40000000100 */
[----:B------:R-:W-:-:S05]  /*1e20*/  FMUL R126, R44, 1.4426950216293334961 ;  /* 0x3fb8aa3b2c7e7820 */ /* 0x000fca0000400000 */
[----:B------:R-:W-:Y:S01]  /*1e30*/  MUFU.EX2 R113, R46 ;  /* 0x0000002e00717308 */ /* 0x000fe20000000800 */
[----:B0-----:R-:W-:Y:S01]  /*1e40*/  FMUL R49, R38, 1.4426950216293334961 ;  /* 0x3fb8aa3b26317820 */ /* 0x001fe20000400000 */
[----:B------:R-:W-:Y:S06]  /*1e50*/  BAR.SYNC.DEFER_BLOCKING 0x0 ;  /* 0x0000000000007b1d */ /* 0x000fec0000010000 */
[----:B------:R-:W-:Y:S08]  /*1e60*/  MUFU.EX2 R116, R47 ;  /* 0x0000002f00747308 */ /* 0x000ff00000000800 */
[----:B------:R0:W-:Y:S01]  /*1e70*/  MUFU.EX2 R81, R45 ;  /* 0x0000002d00517308 */ /* 0x0001e20000000800 */
[----:B------:R-:W-:Y:S01]  /*1e80*/  FFMA R48, R48, c[0x0][0x188], -R106 ;  /* 0x0000620030307a23 */ /* 0x000fe2000000086a */
[----:B------:R-:W1:Y:S04]  /*1e90*/  LDSM.16.M88.4 R36, [R14+0x1000] ;  /* 0x001000000e24783b */ /* 0x000e680000000200 */
[----:B0-----:R-:W0:Y:S01]  /*1ea0*/  LDSM.16.M88.4 R44, [R14+0x1400] ;  /* 0x001400000e2c783b */ /* 0x001e220000000200 */
[----:B------:R-:W-:-:S02]  /*1eb0*/  FFMA R50, R50, c[0x0][0x188], -R109 ;  /* 0x0000620032327a23 */ /* 0x000fc4000000086d */
[----:B------:R-:W-:Y:S02]  /*1ec0*/  FFMA R51, R51, c[0x0][0x188], -R109 ;  /* 0x0000620033337a23 */ /* 0x000fe4000000086d */
[----:B------:R-:W-:Y:S02]  /*1ed0*/  FMUL R112, R112, 1.4426950216293334961 ;  /* 0x3fb8aa3b70707820 */ /* 0x000fe40000400000 */
[----:B------:R-:W-:Y:S02]  /*1ee0*/  FMUL R48, R48, 1.4426950216293334961 ;  /* 0x3fb8aa3b30307820 */ /* 0x000fe40000400000 */
[----:B------:R-:W-:Y:S02]  /*1ef0*/  FMUL R50, R50, 1.4426950216293334961 ;  /* 0x3fb8aa3b32327820 */ /* 0x000fe40000400000 */
[----:B------:R-:W-:Y:S01]  /*1f00*/  FMUL R51, R51, 1.4426950216293334961 ;  /* 0x3fb8aa3b33337820 */ /* 0x000fe20000400000 */
[----:B------:R-:W2:Y:S01]  /*1f10*/  MUFU.EX2 R112, R112 ;  /* 0x0000007000707308 */ /* 0x000ea20000000800 */
[----:B------:R-:W-:-:S02]  /*1f20*/  FFMA R79, R79, c[0x0][0x188], -R77 ;  /* 0x000062004f4f7a23 */ /* 0x000fc4000000084d */
[----:B------:R-:W-:Y:S02]  /*1f30*/  FFMA R82, R82, c[0x0][0x188], -R77 ;  /* 0x0000620052527a23 */ /* 0x000fe4000000084d */
[----:B------:R-:W-:-:S03]  /*1f40*/  FMUL R127, R79, 1.4426950216293334961 ;  /* 0x3fb8aa3b4f7f7820 */ /* 0x000fc60000400000 */
[----:B------:R-:W-:Y:S01]  /*1f50*/  MUFU.EX2 R115, R115 ;  /* 0x0000007300737308 */ /* 0x000fe20000000800 */
[----:B------:R-:W-:-:S07]  /*1f60*/  FFMA R83, R83, c[0x0][0x188], -R77 ;  /* 0x0000620053537a23 */ /* 0x000fce000000084d */
[----:B------:R-:W-:Y:S01]  /*1f70*/  MUFU.EX2 R107, R107 ;  /* 0x0000006b006b7308 */ /* 0x000fe20000000800 */
[----:B------:R-:W-:-:S07]  /*1f80*/  FMUL R82, R82, 1.4426950216293334961 ;  /* 0x3fb8aa3b52527820 */ /* 0x000fce0000400000 */
[----:B------:R-:W3:Y:S01]  /*1f90*/  MUFU.EX2 R108, R108 ;  /* 0x0000006c006c7308 */ /* 0x000ee20000000800 */
[----:B------:R-:W-:-:S07]  /*1fa0*/  FMUL R83, R83, 1.4426950216293334961 ;  /* 0x3fb8aa3b53537820 */ /* 0x000fce0000400000 */
[----:B------:R4:W5:Y:S08]  /*1fb0*/  MUFU.EX2 R111, R48 ;  /* 0x00000030006f7308 */ /* 0x0009700000000800 */
[----:B------:R0:W-:Y:S08]  /*1fc0*/  MUFU.EX2 R118, R50 ;  /* 0x0000003200767308 */ /* 0x0001f00000000800 */
[----:B------:R0:W0:Y:S01]  /*1fd0*/  MUFU.EX2 R117, R51 ;  /* 0x0000003300757308 */ /* 0x0000220000000800 */
[----:B------:R-:W-:-:S02]  /*1fe0*/  FFMA R76, R76, c[0x0][0x188], -R114 ;  /* 0x000062004c4c7a23 */ /* 0x000fc40000000872 */
[----:B----4-:R-:W-:Y:S02]  /*1ff0*/  FADD R48, -R77, R152 ;  /* 0x000000984d307221 */ /* 0x010fe40000000100 */
[----:B------:R-:W-:-:S03]  /*2000*/  FFMA R53, R53, c[0x0][0x188], -R106 ;  /* 0x0000620035357a23 */ /* 0x000fc6000000086a */
[----:B------:R-:W-:Y:S01]  /*2010*/  MUFU.EX2 R126, R126 ;  /* 0x0000007e007e7308 */ /* 0x000fe20000000800 */
[----:B------:R-:W-:Y:S02]  /*2020*/  FMUL R76, R76, 1.4426950216293334961 ;  /* 0x3fb8aa3b4c4c7820 */ /* 0x000fe40000400000 */
[----:B------:R-:W-:-:S05]  /*2030*/  FMUL R79, R48, 1.4426950216293334961 ;  /* 0x3fb8aa3b304f7820 */ /* 0x000fca0000400000 */
[----:B------:R-:W4:Y:S01]  /*2040*/  MUFU.EX2 R127, R127 ;  /* 0x0000007f007f7308 */ /* 0x000f220000000800 */
[----:B--2---:R-:W-:Y:S01]  /*2050*/  FMUL R48, R112, R20 ;  /* 0x0000001470307220 */ /* 0x004fe20000400000 */
[----:B---3--:R-:W-:Y:S01]  /*2060*/  F2FP.PACK_AB R20, R108, R107 ;  /* 0x0000006b6c14723e */ /* 0x008fe200000000ff */
[C---:B0-----:R-:W-:Y:S01]  /*2070*/  FMUL R50, R115.reuse, R22 ;  /* 0x0000001673327220 */ /* 0x041fe20000400000 */
[----:B-----5:R-:W-:Y:S01]  /*2080*/  F2FP.PACK_AB R22, R110, R111 ;  /* 0x0000006f6e16723e */ /* 0x020fe200000000ff */
[----:B------:R-:W-:-:S03]  /*2090*/  FMUL R51, R115, R23 ;  /* 0x0000001773337220 */ /* 0x000fc60000400000 */
[----:B------:R-:W-:Y:S01]  /*20a0*/  MUFU.EX2 R82, R82 ;  /* 0x0000005200527308 */ /* 0x000fe20000000800 */
[----:B------:R-:W-:Y:S01]  /*20b0*/  FMUL R53, R53, 1.4426950216293334961 ;  /* 0x3fb8aa3b35357820 */ /* 0x000fe20000400000 */
[----:B------:R-:W-:Y:S01]  /*20c0*/  F2FP.PACK_AB R23, R117, R118 ;  /* 0x000000767517723e */ /* 0x000fe200000000ff */
[----:B------:R-:W-:Y:S02]  /*20d0*/  FMUL R24, R112, R24 ;  /* 0x0000001870187220 */ /* 0x000fe40000400000 */
[----:B------:R-:W-:-:S03]  /*20e0*/  FMUL R26, R115, R26 ;  /* 0x0000001a731a7220 */ /* 0x000fc60000400000 */
[----:B------:R-:W0:Y:S01]  /*20f0*/  MUFU.EX2 R83, R83 ;  /* 0x0000005300537308 */ /* 0x000e220000000800 */
[----:B------:R-:W-:Y:S02]  /*2100*/  FMUL R25, R112, R25 ;  /* 0x0000001970197220 */ /* 0x000fe40000400000 */
[----:B------:R-:W-:Y:S02]  /*2110*/  FMUL R27, R115, R27 ;  /* 0x0000001b731b7220 */ /* 0x000fe40000400000 */
[----:B------:R-:W-:-:S03]  /*2120*/  FFMA R86, R86, c[0x0][0x188], -R77 ;  /* 0x0000620056567a23 */ /* 0x000fc6000000084d */
[----:B------:R2:W-:Y:S01]  /*2130*/  MUFU.EX2 R78, R49 ;  /* 0x00000031004e7308 */ /* 0x0005e20000000800 */
[----:B------:R-:W-:Y:S02]  /*2140*/  FFMA R55, R55, c[0x0][0x188], -R109 ;  /* 0x0000620037377a23 */ /* 0x000fe4000000086d */
[----:B--2---:R-:W-:Y:S01]  /*2150*/  FMUL R49, R112, R21 ;  /* 0x0000001570317220 */ /* 0x004fe20000400000 */
[----:B------:R-:W-:-:S04]  /*2160*/  F2FP.PACK_AB R21, R116, R113 ;  /* 0x000000717415723e */ /* 0x000fc800000000ff */
[----:B------:R-:W2:Y:S01]  /*2170*/  MUFU.EX2 R76, R76 ;  /* 0x0000004c004c7308 */ /* 0x000ea20000000800 */
[----:B------:R-:W-:Y:S02]  /*2180*/  FFMA R58, R58, c[0x0][0x188], -R109 ;  /* 0x000062003a3a7a23 */ /* 0x000fe4000000086d */
[----:B------:R-:W-:-:S05]  /*2190*/  FFMA R87, R87, c[0x0][0x188], -R77 ;  /* 0x0000620057577a23 */ /* 0x000fca000000084d */
[----:B------:R-:W3:Y:S01]  /*21a0*/  MUFU.EX2 R80, R80 ;  /* 0x0000005000507308 */ /* 0x000ee20000000800 */
[----:B-1----:R-:W-:Y:S01]  /*21b0*/  HMMA.16816.F32 R48, R20, R36, R48 ;  /* 0x000000241430723c */ /* 0x002fe20000001830 */
[----:B------:R-:W-:-:S06]  /*21c0*/  FMUL R55, R55, 1.4426950216293334961 ;  /* 0x3fb8aa3b37377820 */ /* 0x000fcc0000400000 */
[----:B------:R-:W1:Y:S01]  /*21d0*/  MUFU.EX2 R79, R79 ;  /* 0x0000004f004f7308 */ /* 0x000e620000000800 */
[----:B------:R-:W-:Y:S01]  /*21e0*/  HMMA.16816.F32 R24, R20, R44, R24 ;  /* 0x0000002c1418723c */ /* 0x000fe20000001818 */
[----:B------:R-:W-:-:S06]  /*21f0*/  FFMA R62, R62, c[0x0][0x188], -R109 ;  /* 0x000062003e3e7a23 */ /* 0x000fcc000000086d */
[----:B------:R5:W-:Y:S01]  /*2200*/  MUFU.EX2 R153, R53 ;  /* 0x0000003500997308 */ /* 0x000be20000000800 */
[----:B----4-:R-:W-:Y:S01]  /*2210*/  F2FP.PACK_AB R21, R127, R126 ;  /* 0x0000007e7f15723e */ /* 0x010fe200000000ff */
[----:B------:R-:W-:Y:S02]  /*2220*/  FFMA R74, R74, c[0x0][0x188], -R109 ;  /* 0x000062004a4a7a23 */ /* 0x000fe4000000086d */
[----:B------:R-:W-:Y:S02]  /*2230*/  FFMA R90, R90, c[0x0][0x188], -R77 ;  /* 0x000062005a5a7a23 */ /* 0x000fe4000000084d */
[----:B-----5:R-:W-:Y:S02]  /*2240*/  FMUL R53, R86, 1.4426950216293334961 ;  /* 0x3fb8aa3b56357820 */ /* 0x020fe40000400000 */
[----:B------:R-:W-:Y:S01]  /*2250*/  FADD R127, R126, R127 ;  /* 0x0000007f7e7f7221 */ /* 0x000fe20000000000 */
[----:B------:R4:W-:Y:S01]  /*2260*/  MUFU.EX2 R161, R55 ;  /* 0x0000003700a17308 */ /* 0x0009e20000000800 */
[----:B------:R-:W-:-:S02]  /*2270*/  FFMA R52, R52, c[0x0][0x188], -R106 ;  /* 0x0000620034347a23 */ /* 0x000fc4000000086a */
[--C-:B------:R-:W-:Y:S02]  /*2280*/  FFMA R54, R54, c[0x0][0x188], -R109.reuse ;  /* 0x0000620036367a23 */ /* 0x100fe4000000086d */
[----:B------:R-:W-:Y:S02]  /*2290*/  FMUL R158, R58, 1.4426950216293334961 ;  /* 0x3fb8aa3b3a9e7820 */ /* 0x000fe40000400000 */
[----:B------:R-:W-:Y:S01]  /*22a0*/  FFMA R59, R59, c[0x0][0x188], -R109 ;  /* 0x000062003b3b7a23 */ /* 0x000fe2000000086d */
[----:B------:R-:W5:Y:S01]  /*22b0*/  MUFU.EX2 R53, R53 ;  /* 0x0000003500357308 */ /* 0x000f620000000800 */
[----:B------:R-:W-:Y:S02]  /*22c0*/  FMUL R87, R87, 1.4426950216293334961 ;  /* 0x3fb8aa3b57577820 */ /* 0x000fe40000400000 */
[----:B------:R-:W-:Y:S01]  /*22d0*/  FMUL R58, R62, 1.4426950216293334961 ;  /* 0x3fb8aa3b3e3a7820 */ /* 0x000fe20000400000 */
[----:B0-----:R-:W-:Y:S01]  /*22e0*/  F2FP.PACK_AB R23, R83, R82 ;  /* 0x000000525317723e */ /* 0x001fe200000000ff */
[----:B------:R-:W-:-:S02]  /*22f0*/  FFMA R56, R56, c[0x0][0x188], -R106 ;  /* 0x0000620038387a23 */ /* 0x000fc4000000086a */
[----:B------:R-:W-:Y:S02]  /*2300*/  FFMA R57, R57, c[0x0][0x188], -R106 ;  /* 0x0000620039397a23 */ /* 0x000fe4000000086a */
[----:B------:R-:W-:Y:S02]  /*2310*/  FMUL R62, R74, 1.4426950216293334961 ;  /* 0x3fb8aa3b4a3e7820 */ /* 0x000fe40000400000 */
[----:B----4-:R-:W-:Y:S02]  /*2320*/  FMUL R55, R90, 1.4426950216293334961 ;  /* 0x3fb8aa3b5a377820 */ /* 0x010fe40000400000 */
[----:B------:R-:W-:Y:S02]  /*2330*/  FADD R74, R82, R127 ;  /* 0x0000007f524a7221 */ /* 0x000fe40000000000 */
[----:B------:R-:W-:Y:S01]  /*2340*/  FMUL R52, R52, 1.4426950216293334961 ;  /* 0x3fb8aa3b34347820 */ /* 0x000fe20000400000 */
[----:B------:R-:W0:Y:S01]  /*2350*/  MUFU.EX2 R82, R87 ;  /* 0x0000005700527308 */ /* 0x000e220000000800 */
[----:B------:R-:W-:-:S02]  /*2360*/  FMUL R54, R54, 1.4426950216293334961 ;  /* 0x3fb8aa3b36367820 */ /* 0x000fc40000400000 */
[----:B------:R-:W-:Y:S02]  /*2370*/  FMUL R163, R59, 1.4426950216293334961 ;  /* 0x3fb8aa3b3ba37820 */ /* 0x000fe40000400000 */
[----:B------:R-:W-:Y:S02]  /*2380*/  FFMA R91, R91, c[0x0][0x188], -R77 ;  /* 0x000062005b5b7a23 */ /* 0x000fe4000000084d */
[----:B------:R-:W-:Y:S02]  /*2390*/  FMUL R56, R56, 1.4426950216293334961 ;  /* 0x3fb8aa3b38387820 */ /* 0x000fe40000400000 */
[----:B------:R-:W-:Y:S01]  /*23a0*/  FMUL R57, R57, 1.4426950216293334961 ;  /* 0x3fb8aa3b39397820 */ /* 0x000fe20000400000 */
[----:B--2---:R-:W-:Y:S01]  /*23b0*/  F2FP.PACK_AB R20, R119, R76 ;  /* 0x0000004c7714723e */ /* 0x004fe200000000ff */
[----:B------:R-:W-:Y:S01]  /*23c0*/  FFMA R84, R84, c[0x0][0x188], -R114 ;  /* 0x0000620054547a23 */ /* 0x000fe20000000872 */
[----:B---3--:R-:W-:Y:S01]  /*23d0*/  F2FP.PACK_AB R22, R80, R81 ;  /* 0x000000515016723e */ /* 0x008fe200000000ff */
[----:B------:R-:W-:Y:S01]  /*23e0*/  FMUL R32, R78, R32 ;  /* 0x000000204e207220 */ /* 0x000fe20000400000 */
[----:B------:R-:W2:Y:S01]  /*23f0*/  MUFU.EX2 R55, R55 ;  /* 0x0000003700377308 */ /* 0x000ea20000000800 */
[----:B-1----:R-:W-:-:S02]  /*2400*/  FMUL R34, R79, R34 ;  /* 0x000000224f227220 */ /* 0x002fc40000400000 */
[----:B------:R-:W-:Y:S02]  /*2410*/  FMUL R33, R78, R33 ;  /* 0x000000214e217220 */ /* 0x000fe40000400000 */
[----:B------:R-:W-:Y:S02]  /*2420*/  FMUL R35, R79, R35 ;  /* 0x000000234f237220 */ /* 0x000fe40000400000 */
[----:B------:R-:W-:Y:S01]  /*2430*/  FMUL R91, R91, 1.4426950216293334961 ;  /* 0x3fb8aa3b5b5b7820 */ /* 0x000fe20000400000 */
[----:B------:R-:W1:Y:S01]  /*2440*/  MUFU.EX2 R52, R52 ;  /* 0x0000003400347308 */ /* 0x000e620000000800 */
[----:B------:R-:W-:Y:S02]  /*2450*/  FMUL R84, R84, 1.4426950216293334961 ;  /* 0x3fb8aa3b54547820 */ /* 0x000fe40000400000 */
[----:B------:R-:W-:Y:S02]  /*2460*/  FFMA R85, R85, c[0x0][0x188], -R114 ;  /* 0x0000620055557a23 */ /* 0x000fe40000000872 */
[----:B------:R-:W-:-:S03]  /*2470*/  FADD R74, R83, R74 ;  /* 0x0000004a534a7221 */ /* 0x000fc60000000000 */
[----:B------:R-:W-:Y:S01]  /*2480*/  MUFU.EX2 R152, R56 ;  /* 0x0000003800987308 */ /* 0x000fe20000000800 */
[----:B------:R-:W-:Y:S01]  /*2490*/  HMMA.16816.F32 R32, R20, R44, R32 ;  /* 0x0000002c1420723c */ /* 0x000fe20000001820 */
[----:B------:R-:W-:-:S06]  /*24a0*/  FMUL R165, R85, 1.4426950216293334961 ;  /* 0x3fb8aa3b55a57820 */ /* 0x000fcc0000400000 */
[----:B------:R-:W3:Y:S01]  /*24b0*/  MUFU.EX2 R157, R57 ;  /* 0x00000039009d7308 */ /* 0x000ee20000000800 */
[----:B------:R-:W-:-:S07]  /*24c0*/  FFMA R88, R88, c[0x0][0x188], -R114 ;  /* 0x0000620058587a23 */ /* 0x000fce0000000872 */
[----:B------:R-:W4:Y:S01]  /*24d0*/  MUFU.EX2 R54, R54 ;  /* 0x0000003600367308 */ /* 0x000f220000000800 */
[----:B-----5:R-:W-:-:S07]  /*24e0*/  FADD R45, R53, R74 ;  /* 0x0000004a352d7221 */ /* 0x020fce0000000000 */
[----:B------:R-:W-:Y:S01]  /*24f0*/  MUFU.EX2 R158, R158 ;  /* 0x0000009e009e7308 */ /* 0x000fe20000000800 */
[----:B------:R-:W-:-:S07]  /*2500*/  FFMA R89, R89, c[0x0][0x188], -R114 ;  /* 0x0000620059597a23 */ /* 0x000fce0000000872 */
[----:B------:R-:W5:Y:S01]  /*2510*/  MUFU.EX2 R163, R163 ;  /* 0x000000a300a37308 */ /* 0x000f620000000800 */
[----:B------:R-:W-:-:S07]  /*2520*/  FADD R113, R113, R116 ;  /* 0x0000007471717221 */ /* 0x000fce0000000000 */
[----:B------:R-:W1:Y:S01]  /*2530*/  MUFU.EX2 R86, R91 ;  /* 0x0000005b00567308 */ /* 0x000e620000000800 */
[C---:B------:R-:W-:Y:S02]  /*2540*/  FMUL R28, R78.reuse, R28 ;  /* 0x0000001c4e1c7220 */ /* 0x040fe40000400000 */
[----:B------:R-:W-:Y:S02]  /*2550*/  FMUL R29, R78, R29 ;  /* 0x0000001d4e1d7220 */ /* 0x000fe40000400000 */
[C---:B------:R-:W-:Y:S02]  /*2560*/  FMUL R30, R79.reuse, R30 ;  /* 0x0000001e4f1e7220 */ /* 0x040fe40000400000 */
[----:B------:R-:W-:Y:S01]  /*2570*/  FMUL R31, R79, R31 ;  /* 0x0000001f4f1f7220 */ /* 0x000fe20000400000 */
[----:B------:R-:W1:Y:S01]  /*2580*/  MUFU.EX2 R84, R84 ;  /* 0x0000005400547308 */ /* 0x000e620000000800 */
[----:B------:R-:W-:Y:S02]  /*2590*/  FMUL R85, R88, 1.4426950216293334961 ;  /* 0x3fb8aa3b58557820 */ /* 0x000fe40000400000 */
[----:B0-----:R-:W-:-:S02]  /*25a0*/  FADD R44, R82, R45 ;  /* 0x0000002d522c7221 */ /* 0x001fc40000000000 */
[----:B------:R-:W-:Y:S02]  /*25b0*/  FMUL R88, R89, 1.4426950216293334961 ;  /* 0x3fb8aa3b59587820 */ /* 0x000fe40000400000 */
[----:B------:R-:W-:Y:S01]  /*25c0*/  FADD R118, R118, R113 ;  /* 0x0000007176767221 */ /* 0x000fe20000000000 */
[----:B------:R-:W0:Y:S01]  /*25d0*/  MUFU.EX2 R165, R165 ;  /* 0x000000a500a57308 */ /* 0x000e220000000800 */
[----:B------:R-:W-:Y:S02]  /*25e0*/  FADD R76, R76, R119 ;  /* 0x000000774c4c7221 */ /* 0x000fe40000000000 */
[----:B------:R-:W-:Y:S02]  /*25f0*/  FFMA R60, R60, c[0x0][0x188], -R106 ;  /* 0x000062003c3c7a23 */ /* 0x000fe4000000086a */
[----:B------:R-:W-:Y:S02]  /*2600*/  FFMA R63, R63, c[0x0][0x188], -R109 ;  /* 0x000062003f3f7a23 */ /* 0x000fe4000000086d */
[----:B------:R-:W-:Y:S01]  /*2610*/  FADD R108, R107, R108 ;  /* 0x0000006c6b6c7221 */ /* 0x000fe20000000000 */
[----:B------:R-:W-:Y:S01]  /*2620*/  HMMA.16816.F32 R28, R20, R36, R28 ;  /* 0x00000024141c723c */ /* 0x000fe2000000181c */
[----:B------:R-:W-:-:S02]  /*2630*/  FFMA R69, R69, c[0x0][0x188], -R106 ;  /* 0x0000620045457a23 */ /* 0x000fc4000000086a */
[----:B--2---:R-:W-:Y:S01]  /*2640*/  FADD R45, R55, R44 ;  /* 0x0000002c372d7221 */ /* 0x004fe20000000000 */
[----:B------:R-:W-:Y:S01]  /*2650*/  MUFU.EX2 R85, R85 ;  /* 0x0000005500557308 */ /* 0x000fe20000000800 */
[----:B------:R-:W-:Y:S02]  /*2660*/  FFMA R92, R92, c[0x0][0x188], -R114 ;  /* 0x000062005c5c7a23 */ /* 0x000fe40000000872 */
[----:B------:R-:W-:Y:S01]  /*2670*/  FFMA R94, R94, c[0x0][0x188], -R77 ;  /* 0x000062005e5e7a23 */ /* 0x000fe2000000084d */
[----:B-1----:R-:W-:Y:S01]  /*2680*/  F2FP.PACK_AB R20, R153, R52 ;  /* 0x000000349914723e */ /* 0x002fe200000000ff */
[----:B------:R-:W-:Y:S01]  /*2690*/  FADD R117, R117, R118 ;  /* 0x0000007675757221 */ /* 0x000fe20000000000 */
[----:B---3--:R-:W-:Y:S01]  /*26a0*/  F2FP.PACK_AB R22, R157, R152 ;  /* 0x000000989d16723e */ /* 0x008fe200000000ff */
[----:B------:R-:W-:Y:S01]  /*26b0*/  FADD R81, R81, R76 ;  /* 0x0000004c51517221 */ /* 0x000fe20000000000 */
[----:B----4-:R-:W-:Y:S01]  /*26c0*/  F2FP.PACK_AB R21, R161, R54 ;  /* 0x00000036a115723e */ /* 0x010fe200000000ff */
[----:B------:R-:W-:Y:S01]  /*26d0*/  FMUL R60, R60, 1.4426950216293334961 ;  /* 0x3fb8aa3b3c3c7820 */ /* 0x000fe20000400000 */
[----:B-----5:R-:W-:Y:S01]  /*26e0*/  F2FP.PACK_AB R23, R163, R158 ;  /* 0x0000009ea317723e */ /* 0x020fe200000000ff */
[----:B------:R-:W-:Y:S01]  /*26f0*/  FFMA R64, R64, c[0x0][0x188], -R106 ;  /* 0x0000620040407a23 */ /* 0x000fe2000000086a */
[----:B------:R-:W1:Y:S01]  /*2700*/  MUFU.EX2 R88, R88 ;  /* 0x0000005800587308 */ /* 0x000e620000000800 */
[----:B------:R-:W-:-:S02]  /*2710*/  FMUL R59, R63, 1.4426950216293334961 ;  /* 0x3fb8aa3b3f3b7820 */ /* 0x000fc40000400000 */
[----:B------:R-:W-:Y:S02]  /*2720*/  FADD R111, R111, R108 ;  /* 0x0000006c6f6f7221 */ /* 0x000fe40000000000 */
[----:B------:R-:W-:Y:S02]  /*2730*/  FMUL R37, R69, 1.4426950216293334961 ;  /* 0x3fb8aa3b45257820 */ /* 0x000fe40000400000 */
[----:B------:R-:W-:Y:S01]  /*2740*/  FFMA R72, R72, c[0x0][0x188], -R106 ;  /* 0x0000620048487a23 */ /* 0x000fe2000000086a */
[----:B------:R-:W2:Y:S01]  /*2750*/  MUFU.EX2 R58, R58 ;  /* 0x0000003a003a7308 */ /* 0x000ea20000000800 */
[----:B------:R-:W-:Y:S02]  /*2760*/  FADD R44, R86, R45 ;  /* 0x0000002d562c7221 */ /* 0x000fe40000000000 */
[----:B------:R-:W-:Y:S02]  /*2770*/  FMUL R69, R92, 1.4426950216293334961 ;  /* 0x3fb8aa3b5c457820 */ /* 0x000fe40000400000 */
[----:B------:R-:W-:-:S02]  /*2780*/  FFMA R93, R93, c[0x0][0x188], -R114 ;  /* 0x000062005d5d7a23 */ /* 0x000fc40000000872 */
[----:B------:R-:W-:Y:S02]  /*2790*/  FFMA R95, R95, c[0x0][0x188], -R77 ;  /* 0x000062005f5f7a23 */ /* 0x000fe4000000084d */
[----:B------:R-:W-:Y:S02]  /*27a0*/  FMUL R45, R94, 1.4426950216293334961 ;  /* 0x3fb8aa3b5e2d7820 */ /* 0x000fe40000400000 */
[----:B------:R-:W-:Y:S01]  /*27b0*/  FADD R54, R54, R117 ;  /* 0x0000007536367221 */ /* 0x000fe20000000000 */
[----:B------:R3:W-:Y:S01]  /*27c0*/  MUFU.EX2 R156, R60 ;  /* 0x0000003c009c7308 */ /* 0x0007e20000000800 */
[----:B------:R-:W-:Y:S02]  /*27d0*/  FFMA R66, R66, c[0x0][0x188], -R109 ;  /* 0x0000620042427a23 */ /* 0x000fe4000000086d */
[----:B------:R-:W-:Y:S01]  /*27e0*/  FADD R81, R80, R81 ;  /* 0x0000005150517221 */ /* 0x000fe20000000000 */
[----:B------:R-:W-:Y:S01]  /*27f0*/  F2FP.PACK_AB R53, R82, R53 ;  /* 0x000000355235723e */ /* 0x000fe200000000ff */
[----:B------:R-:W-:-:S02]  /*2800*/  FFMA R61, R61, c[0x0][0x188], -R106 ;  /* 0x000062003d3d7a23 */ /* 0x000fc4000000086a */
[----:B------:R-:W-:Y:S02]  /*2810*/  FMUL R64, R64, 1.4426950216293334961 ;  /* 0x3fb8aa3b40407820 */ /* 0x000fe40000400000 */
[--C-:B------:R-:W-:Y:S02]  /*2820*/  FFMA R65, R65, c[0x0][0x188], -R106.reuse ;  /* 0x0000620041417a23 */ /* 0x100fe4000000086a */
[----:B------:R-:W-:Y:S01]  /*2830*/  FADD R111, R110, R111 ;  /* 0x0000006f6e6f7221 */ /* 0x000fe20000000000 */
[----:B------:R-:W4:Y:S01]  /*2840*/  MUFU.EX2 R59, R59 ;  /* 0x0000003b003b7308 */ /* 0x000f220000000800 */
[----:B------:R-:W-:Y:S01]  /*2850*/  FFMA R68, R68, c[0x0][0x188], -R106 ;  /* 0x0000620044447a23 */ /* 0x000fe2000000086a */
[----:B------:R-:W-:Y:S01]  /*2860*/  HMMA.16816.F32 R48, R20, R38, R48 ;  /* 0x000000261430723c */ /* 0x000fe20000001830 */
[----:B---3--:R-:W-:Y:S02]  /*2870*/  FMUL R60, R72, 1.4426950216293334961 ;  /* 0x3fb8aa3b483c7820 */ /* 0x008fe40000400000 */
[----:B------:R-:W-:-:S02]  /*2880*/  FFMA R70, R70, c[0x0][0x188], -R109 ;  /* 0x0000620046467a23 */ /* 0x000fc4000000086d */
[----:B------:R-:W-:Y:S02]  /*2890*/  FMUL R72, R93, 1.4426950216293334961 ;  /* 0x3fb8aa3b5d487820 */ /* 0x000fe40000400000 */
[--C-:B------:R-:W-:Y:S01]  /*28a0*/  FFMA R96, R96, c[0x0][0x188], -R114.reuse ;  /* 0x0000620060607a23 */ /* 0x100fe20000000872 */
[----:B------:R-:W-:Y:S01]  /*28b0*/  HMMA.16816.F32 R24, R20, R46, R24 ;  /* 0x0000002e1418723c */ /* 0x000fe20000001818 */
[----:B------:R-:W-:Y:S02]  /*28c0*/  FFMA R41, R41, c[0x0][0x188], -R114 ;  /* 0x0000620029297a23 */ /* 0x000fe40000000872 */
[----:B------:R-:W-:Y:S02]  /*28d0*/  FFMA R98, R98, c[0x0][0x188], -R77 ;  /* 0x0000620062627a23 */ /* 0x000fe4000000084d */
[----:B------:R-:W-:Y:S02]  /*28e0*/  FMUL R82, R95, 1.4426950216293334961 ;  /* 0x3fb8aa3b5f527820 */ /* 0x000fe40000400000 */
[----:B------:R-:W-:Y:S01]  /*28f0*/  FADD R161, R161, R54 ;  /* 0x00000036a1a17221 */ /* 0x000fe20000000000 */
[----:B------:R3:W-:Y:S01]  /*2900*/  MUFU.EX2 R56, R64 ;  /* 0x0000004000387308 */ /* 0x0007e20000000800 */
[----:B------:R-:W-:-:S02]  /*2910*/  FMUL R66, R66, 1.4426950216293334961 ;  /* 0x3fb8aa3b42427820 */ /* 0x000fc40000400000 */
[----:B------:R-:W-:Y:S02]  /*2920*/  FFMA R67, R67, c[0x0][0x188], -R109 ;  /* 0x0000620043437a23 */ /* 0x000fe4000000086d */
[----:B------:R-:W-:Y:S02]  /*2930*/  FADD R20, R84, R81 ;  /* 0x0000005154147221 */ /* 0x000fe40000000000 */
[----:B------:R-:W-:Y:S01]  /*2940*/  FMUL R61, R61, 1.4426950216293334961 ;  /* 0x3fb8aa3b3d3d7820 */ /* 0x000fe20000400000 */
[----:B------:R-:W5:Y:S01]  /*2950*/  MUFU.EX2 R69, R69 ;  /* 0x0000004500457308 */ /* 0x000f620000000800 */
[----:B------:R-:W-:Y:S02]  /*2960*/  FMUL R65, R65, 1.4426950216293334961 ;  /* 0x3fb8aa3b41417820 */ /* 0x000fe40000400000 */
[----:B------:R-:W-:Y:S02]  /*2970*/  FFMA R75, R75, c[0x0][0x188], -R109 ;  /* 0x000062004b4b7a23 */ /* 0x000fe4000000086d */
[----:B------:R-:W-:-:S02]  /*2980*/  FADD R52, R52, R111 ;  /* 0x0000006f34347221 */ /* 0x000fc40000000000 */
[----:B------:R-:W-:Y:S01]  /*2990*/  FFMA R73, R73, c[0x0][0x188], -R106 ;  /* 0x0000620049497a23 */ /* 0x000fe2000000086a */
[----:B------:R-:W0:Y:S01]  /*29a0*/  MUFU.EX2 R45, R45 ;  /* 0x0000002d002d7308 */ /* 0x000e220000000800 */
[----:B---3--:R-:W-:Y:S02]  /*29b0*/  FMUL R64, R70, 1.4426950216293334961 ;  /* 0x3fb8aa3b46407820 */ /* 0x008fe40000400000 */
[----:B------:R-:W-:Y:S02]  /*29c0*/  FFMA R71, R71, c[0x0][0x188], -R109 ;  /* 0x0000620047477a23 */ /* 0x000fe4000000086d */
[----:B------:R-:W-:Y:S02]  /*29d0*/  FMUL R36, R68, 1.4426950216293334961 ;  /* 0x3fb8aa3b44247820 */ /* 0x000fe40000400000 */
[----:B------:R-:W-:Y:S01]  /*29e0*/  FMUL R70, R96, 1.4426950216293334961 ;  /* 0x3fb8aa3b60467820 */ /* 0x000fe20000400000 */
[----:B------:R-:W3:Y:S01]  /*29f0*/  MUFU.EX2 R68, R66 ;  /* 0x0000004200447308 */ /* 0x000ee20000000800 */
[----:B------:R-:W-:-:S02]  /*2a00*/  FFMA R97, R97, c[0x0][0x188], -R114 ;  /* 0x0000620061617a23 */ /* 0x000fc40000000872 */
[----:B------:R-:W-:Y:S02]  /*2a10*/  FMUL R41, R41, 1.4426950216293334961 ;  /* 0x3fb8aa3b29297820 */ /* 0x000fe40000400000 */
[----:B------:R-:W-:Y:S02]  /*2a20*/  FFMA R99, R99, c[0x0][0x188], -R77 ;  /* 0x0000620063637a23 */ /* 0x000fe4000000084d */
[----:B------:R-:W-:Y:S02]  /*2a30*/  FMUL R83, R98, 1.4426950216293334961 ;  /* 0x3fb8aa3b62537820 */ /* 0x000fe40000400000 */
[----:B------:R-:W-:Y:S01]  /*2a40*/  FADD R158, R158, R161 ;  /* 0x000000a19e9e7221 */ /* 0x000fe20000000000 */
[----:B------:R1:W2:Y:S01]  /*2a50*/  MUFU.EX2 R159, R61 ;  /* 0x0000003d009f7308 */ /* 0x0002a20000000800 */
[----:B------:R-:W-:Y:S02]  /*2a60*/  FMUL R67, R67, 1.4426950216293334961 ;  /* 0x3fb8aa3b43437820 */ /* 0x000fe40000400000 */
[----:B------:R-:W-:-:S02]  /*2a70*/  FFMA R40, R40, c[0x0][0x188], -R114 ;  /* 0x0000620028287a23 */ /* 0x000fc40000000872 */
[----:B0-----:R-:W-:Y:S02]  /*2a80*/  FADD R22, R165, R20 ;  /* 0x00000014a5167221 */ /* 0x001fe40000000000 */
[----:B------:R-:W-:Y:S01]  /*2a90*/  FADD R153, R153, R52 ;  /* 0x0000003499997221 */ /* 0x000fe20000000000 */
[----:B------:R0:W-:Y:S01]  /*2aa0*/  MUFU.EX2 R57, R65 ;  /* 0x0000004100397308 */ /* 0x0001e20000000800 */
[----:B------:R-:W-:Y:S02]  /*2ab0*/  FMUL R63, R75, 1.4426950216293334961 ;  /* 0x3fb8aa3b4b3f7820 */ /* 0x000fe40000400000 */
[----:B-1----:R-:W-:Y:S02]  /*2ac0*/  FMUL R61, R73, 1.4426950216293334961 ;  /* 0x3fb8aa3b493d7820 */ /* 0x002fe40000400000 */
[----:B------:R-:W-:-:S03]  /*2ad0*/  FFMA R100, R100, c[0x0][0x188], -R114 ;  /* 0x0000620064647a23 */ /* 0x000fc60000000872 */
[----:B------:R-:W1:Y:S01]  /*2ae0*/  MUFU.EX2 R72, R72 ;  /* 0x0000004800487308 */ /* 0x000e620000000800 */
[----:B0-----:R-:W-:Y:S02]  /*2af0*/  FMUL R65, R71, 1.4426950216293334961 ;  /* 0x3fb8aa3b47417820 */ /* 0x001fe40000400000 */
[----:B------:R-:W-:Y:S02]  /*2b00*/  FMUL R71, R97, 1.4426950216293334961 ;  /* 0x3fb8aa3b61477820 */ /* 0x000fe40000400000 */
[----:B------:R-:W-:-:S03]  /*2b10*/  FFMA R102, R102, c[0x0][0x188], -R77 ;  /* 0x0000620066667a23 */ /* 0x000fc6000000084d */
[----:B------:R-:W0:Y:S01]  /*2b20*/  MUFU.EX2 R82, R82 ;  /* 0x0000005200527308 */ /* 0x000e220000000800 */
[----:B------:R-:W-:Y:S02]  /*2b30*/  FMUL R80, R99, 1.4426950216293334961 ;  /* 0x3fb8aa3b63507820 */ /* 0x000fe40000400000 */
[----:B------:R-:W-:Y:S01]  /*2b40*/  FADD R163, R163, R158 ;  /* 0x0000009ea3a37221 */ /* 0x000fe20000000000 */
[----:B------:R-:W-:Y:S01]  /*2b50*/  F2FP.PACK_AB R55, R86, R55 ;  /* 0x000000375637723e */ /* 0x000fe200000000ff */
[----:B------:R-:W-:Y:S01]  /*2b60*/  FMUL R40, R40, 1.4426950216293334961 ;  /* 0x3fb8aa3b28287820 */ /* 0x000fe20000400000 */
[----:B------:R-:W-:Y:S02]  /*2b70*/  F2FP.PACK_AB R52, R165, R84 ;  /* 0x00000054a534723e */ /* 0x000fe400000000ff */
[----:B------:R0:W-:Y:S01]  /*2b80*/  MUFU.EX2 R75, R41 ;  /* 0x00000029004b7308 */ /* 0x0001e20000000800 */
[----:B------:R-:W-:Y:S01]  /*2b90*/  FADD R152, R152, R153 ;  /* 0x0000009998987221 */ /* 0x000fe20000000000 */
[----:B------:R-:W-:Y:S01]  /*2ba0*/  F2FP.PACK_AB R54, R88, R85 ;  /* 0x000000555836723e */ /* 0x000fe200000000ff */
[----:B------:R-:W-:-:S02]  /*2bb0*/  FMUL R66, R100, 1.4426950216293334961 ;  /* 0x3fb8aa3b64427820 */ /* 0x000fc40000400000 */
[----:B------:R-:W-:-:S03]  /*2bc0*/  FFMA R101, R101, c[0x0][0x188], -R114 ;  /* 0x0000620065657a23 */ /* 0x000fc60000000872 */
[----:B------:R1:W1:Y:S01]  /*2bd0*/  MUFU.EX2 R73, R67 ;  /* 0x0000004300497308 */ /* 0x0002620000000800 */
[----:B0-----:R-:W-:Y:S02]  /*2be0*/  FADD R41, R85, R22 ;  /* 0x0000001655297221 */ /* 0x001fe40000000000 */
[----:B------:R-:W-:Y:S02]  /*2bf0*/  FFMA R103, R103, c[0x0][0x188], -R77 ;  /* 0x0000620067677a23 */ /* 0x000fe4000000084d */
[----:B------:R-:W-:-:S03]  /*2c00*/  FMUL R76, R102, 1.4426950216293334961 ;  /* 0x3fb8aa3b664c7820 */ /* 0x000fc60000400000 */
[----:B------:R-:W0:Y:S01]  /*2c10*/  MUFU.EX2 R70, R70 ;  /* 0x0000004600467308 */ /* 0x000e220000000800 */
[----:B--2---:R-:W-:Y:S02]  /*2c20*/  FADD R84, R58, R163 ;  /* 0x000000a33a547221 */ /* 0x004fe40000000000 */
[----:B------:R-:W-:-:S05]  /*2c30*/  FFMA R23, R42, c[0x0][0x188], -R77 ;  /* 0x000062002a177a23 */ /* 0x000fca000000084d */
[----:B------:R-:W2:Y:S01]  /*2c40*/  MUFU.EX2 R83, R83 ;  /* 0x0000005300537308 */ /* 0x000ea20000000800 */
[----:B------:R-:W-:Y:S02]  /*2c50*/  FFMA R86, R43, c[0x0][0x188], -R77 ;  /* 0x000062002b567a23 */ /* 0x000fe4000000084d */
[----:B------:R-:W-:Y:S02]  /*2c60*/  FADD R157, R157, R152 ;  /* 0x000000989d9d7221 */ /* 0x000fe40000000000 */
[----:B------:R-:W-:-:S03]  /*2c70*/  FADD R90, R88, R41 ;  /* 0x00000029585a7221 */ /* 0x000fc60000000000 */
[----:B------:R-:W0:Y:S01]  /*2c80*/  MUFU.EX2 R71, R71 ;  /* 0x0000004700477308 */ /* 0x000e220000000800 */
[----:B-1----:R-:W-:Y:S01]  /*2c90*/  FMUL R67, R101, 1.4426950216293334961 ;  /* 0x3fb8aa3b65437820 */ /* 0x002fe20000400000 */
[----:B------:R-:W-:Y:S01]  /*2ca0*/  HMMA.16816.F32 R28, R52, R38, R28 ;  /* 0x00000026341c723c */ /* 0x000fe2000000181c */
[----:B------:R-:W-:Y:S02]  /*2cb0*/  FMUL R81, R103, 1.4426950216293334961 ;  /* 0x3fb8aa3b67517820 */ /* 0x000fe40000400000 */
[----:B----4-:R-:W-:-:S03]  /*2cc0*/  FADD R85, R59, R84 ;  /* 0x000000543b557221 */ /* 0x010fc60000000000 */
[----:B------:R1:W-:Y:S01]  /*2cd0*/  MUFU.EX2 R74, R40 ;  /* 0x00000028004a7308 */ /* 0x0003e20000000800 */
[----:B------:R-:W-:Y:S02]  /*2ce0*/  FMUL R84, R23, 1.4426950216293334961 ;  /* 0x3fb8aa3b17547820 */ /* 0x000fe40000400000 */
[----:B------:R-:W-:-:S05]  /*2cf0*/  FADD R20, R156, R157 ;  /* 0x0000009d9c147221 */ /* 0x000fca0000000000 */
[----:B------:R-:W4:Y:S01]  /*2d00*/  MUFU.EX2 R80, R80 ;  /* 0x0000005000507308 */ /* 0x000f220000000800 */
[----:B-1----:R-:W1:Y:S01]  /*2d10*/  LDSM.16.M88.4 R40, [R5+0x1000] ;  /* 0x001000000528783b */ /* 0x002e620000000200 */
[----:B-----5:R-:W-:Y:S02]  /*2d20*/  FADD R23, R69, R90 ;  /* 0x0000005a45177221 */ /* 0x020fe40000000000 */
[----:B------:R-:W-:-:S04]  /*2d30*/  FADD R39, R45, R44 ;  /* 0x0000002c2d277221 */ /* 0x000fc80000000000 */
[----:B------:R-:W5:Y:S01]  /*2d40*/  MUFU.EX2 R36, R36 ;  /* 0x0000002400247308 */ /* 0x000f620000000800 */
[----:B---3--:R-:W-:Y:S02]  /*2d50*/  FADD R38, R68, R85 ;  /* 0x0000005544267221 */ /* 0x008fe40000000000 */
[----:B------:R-:W-:-:S05]  /*2d60*/  FADD R21, R159, R20 ;  /* 0x000000149f157221 */ /* 0x000fca0000000000 */
[----:B------:R-:W3:Y:S01]  /*2d70*/  MUFU.EX2 R64, R64 ;  /* 0x0000004000407308 */ /* 0x000ee20000000800 */
[----:B------:R-:W-:Y:S02]  /*2d80*/  FADD R85, R72, R23 ;  /* 0x0000001748557221 */ /* 0x000fe40000000000 */
[----:B------:R-:W-:-:S05]  /*2d90*/  FADD R44, R82, R39 ;  /* 0x00000027522c7221 */ /* 0x000fca0000000000 */
[----:B------:R-:W0:Y:S01]  /*2da0*/  MUFU.EX2 R66, R66 ;  /* 0x0000004200427308 */ /* 0x000e220000000800 */
[----:B------:R-:W-:-:S07]  /*2db0*/  FADD R39, R73, R38 ;  /* 0x0000002649277221 */ /* 0x000fce0000000000 */
[----:B------:R-:W1:Y:S01]  /*2dc0*/  MUFU.EX2 R76, R76 ;  /* 0x0000004c004c7308 */ /* 0x000e620000000800 */
[----:B------:R-:W-:Y:S01]  /*2dd0*/  F2FP.PACK_AB R23, R73, R68 ;  /* 0x000000444917723e */ /* 0x000fe200000000ff */
[----:B------:R-:W-:Y:S02]  /*2de0*/  FADD R22, R56, R21 ;  /* 0x0000001538167221 */ /* 0x000fe40000000000 */
[----:B------:R-:W-:-:S04]  /*2df0*/  FMUL R86, R86, 1.4426950216293334961 ;  /* 0x3fb8aa3b56567820 */ /* 0x000fc80000400000 */
[----:B------:R-:W1:Y:S01]  /*2e00*/  MUFU.EX2 R37, R37 ;  /* 0x0000002500257308 */ /* 0x000e620000000800 */
[----:B0-----:R-:W-:Y:S02]  /*2e10*/  FADD R38, R70, R85 ;  /* 0x0000005546267221 */ /* 0x001fe40000000000 */
[----:B--2---:R-:W-:-:S05]  /*2e20*/  FADD R73, R83, R44 ;  /* 0x0000002c53497221 */ /* 0x004fca0000000000 */
[----:B------:R-:W0:Y:S01]  /*2e30*/  MUFU.EX2 R65, R65 ;  /* 0x0000004100417308 */ /* 0x000e220000000800 */
[----:B------:R-:W-:Y:S07]  /*2e40*/  HMMA.16816.F32 R32, R52, R46, R32 ;  /* 0x0000002e3420723c */ /* 0x000fee0000001820 */
[----:B------:R-:W2:Y:S08]  /*2e50*/  MUFU.EX2 R67, R67 ;  /* 0x0000004300437308 */ /* 0x000eb00000000800 */
[----:B------:R-:W0:Y:S01]  /*2e60*/  MUFU.EX2 R81, R81 ;  /* 0x0000005100517308 */ /* 0x000e220000000800 */
[----:B------:R-:W-:-:S02]  /*2e70*/  FADD R87, R57, R22 ;  /* 0x0000001639577221 */ /* 0x000fc40000000000 */
[----:B------:R-:W-:-:S05]  /*2e80*/  FADD R47, R71, R38 ;  /* 0x00000026472f7221 */ /* 0x000fca0000000000 */
[----:B------:R-:W0:Y:S01]  /*2e90*/  MUFU.EX2 R60, R60 ;  /* 0x0000003c003c7308 */ /* 0x000e220000000800 */
[----:B----4-:R-:W-:-:S07]  /*2ea0*/  FADD R73, R80, R73 ;  /* 0x0000004950497221 */ /* 0x010fce0000000000 */
[----:B------:R-:W4:Y:S08]  /*2eb0*/  MUFU.EX2 R62, R62 ;  /* 0x0000003e003e7308 */ /* 0x000f300000000800 */
[----:B------:R-:W0:Y:S01]  /*2ec0*/  MUFU.EX2 R84, R84 ;  /* 0x0000005400547308 */ /* 0x000e220000000800 */
[----:B-----5:R-:W-:Y:S02]  /*2ed0*/  FADD R38, R36, R87 ;  /* 0x0000005724267221 */ /* 0x020fe40000000000 */
[----:B---3--:R-:W-:-:S05]  /*2ee0*/  FADD R44, R64, R39 ;  /* 0x00000027402c7221 */ /* 0x008fca0000000000 */
[----:B------:R-:W3:Y:S01]  /*2ef0*/  MUFU.EX2 R61, R61 ;  /* 0x0000003d003d7308 */ /* 0x000ee20000000800 */
[----:B------:R-:W-:Y:S02]  /*2f00*/  FADD R46, R66, R47 ;  /* 0x0000002f422e7221 */ /* 0x000fe40000000000 */
[----:B-1----:R-:W-:-:S05]  /*2f10*/  FADD R52, R76, R73 ;  /* 0x000000494c347221 */ /* 0x002fca0000000000 */
[----:B------:R-:W1:Y:S01]  /*2f20*/  MUFU.EX2 R63, R63 ;  /* 0x0000003f003f7308 */ /* 0x000e620000000800 */
[----:B------:R-:W-:-:S07]  /*2f30*/  F2FP.PACK_AB R22, R57, R56 ;  /* 0x000000383916723e */ /* 0x000fce00000000ff */
[----:B------:R-:W5:Y:S01]  /*2f40*/  MUFU.EX2 R53, R86 ;  /* 0x0000005600357308 */ /* 0x000f620000000800 */
[----:B------:R-:W-:Y:S01]  /*2f50*/  F2FP.PACK_AB R21, R59, R58 ;  /* 0x0000003a3b15723e */ /* 0x000fe200000000ff */
[----:B------:R-:W-:Y:S01]  /*2f60*/  FADD R39, R37, R38 ;  /* 0x0000002625277221 */ /* 0x000fe20000000000 */
[----:B------:R-:W-:Y:S01]  /*2f70*/  LDSM.16.M88.4 R56, [R5+0x1400] ;  /* 0x001400000538783b */ /* 0x000fe20000000200 */
[----:B0-----:R-:W-:Y:S02]  /*2f80*/  FADD R47, R65, R44 ;  /* 0x0000002c412f7221 */ /* 0x001fe40000000000 */
[----:B--2---:R-:W-:Y:S02]  /*2f90*/  FADD R55, R67, R46 ;  /* 0x0000002e43377221 */ /* 0x004fe40000000000 */
[----:B------:R-:W-:Y:S02]  /*2fa0*/  FADD R73, R81, R52 ;  /* 0x0000003451497221 */ /* 0x000fe40000000000 */
[----:B------:R-:W-:-:S02]  /*2fb0*/  FADD R38, R60, R39 ;  /* 0x000000273c267221 */ /* 0x000fc40000000000 */
[----:B----4-:R-:W-:Y:S02]  /*2fc0*/  FADD R44, R62, R47 ;  /* 0x0000002f3e2c7221 */ /* 0x010fe40000000000 */
[----:B------:R-:W-:Y:S02]  /*2fd0*/  FADD R46, R74, R55 ;  /* 0x000000374a2e7221 */ /* 0x000fe40000000000 */
[----:B------:R-:W-:Y:S02]  /*2fe0*/  FADD R68, R84, R73 ;  /* 0x0000004954447221 */ /* 0x000fe40000000000 */
[----:B---3--:R-:W-:Y:S02]  /*2ff0*/  FADD R52, R61, R38 ;  /* 0x000000263d347221 */ /* 0x008fe40000000000 */
[----:B-1----:R-:W-:Y:S02]  /*3000*/  FADD R54, R63, R44 ;  /* 0x0000002c3f367221 */ /* 0x002fe40000000000 */
[----:B------:R-:W-:-:S02]  /*3010*/  FADD R55, R75, R46 ;  /* 0x0000002e4b377221 */ /* 0x000fc40000000000 */
[----:B-----5:R-:W-:Y:S01]  /*3020*/  FADD R68, R53, R68 ;  /* 0x0000004435447221 */ /* 0x020fe20000000000 */
[----:B------:R-:W-:Y:S01]  /*3030*/  F2FP.PACK_AB R20, R159, R156 ;  /* 0x0000009c9f14723e */ /* 0x000fe200000000ff */
[----:B------:R-:W0:Y:S04]  /*3040*/  SHFL.BFLY PT, R73, R52, 0x2, 0x1f ;  /* 0x0c401f0034497f89 */ /* 0x000e2800000e0000 */
[----:B------:R-:W1:Y:S04]  /*3050*/  SHFL.BFLY PT, R85, R54, 0x2, 0x1f ;  /* 0x0c401f0036557f89 */ /* 0x000e6800000e0000 */
[----:B------:R-:W2:Y:S04]  /*3060*/  SHFL.BFLY PT, R86, R55, 0x2, 0x1f ;  /* 0x0c401f0037567f89 */ /* 0x000ea800000e0000 */
[----:B------:R-:W3:Y:S01]  /*3070*/  SHFL.BFLY PT, R87, R68, 0x2, 0x1f ;  /* 0x0c401f0044577f89 */ /* 0x000ee200000e0000 */
[----:B------:R-:W-:Y:S01]  /*3080*/  HMMA.16816.F32 R48, R20, R40, R48 ;  /* 0x000000281430723c */ /* 0x000fe20000001830 */
[----:B------:R-:W-:-:S02]  /*3090*/  F2FP.PACK_AB R36, R37, R36 ;  /* 0x000000242524723e */ /* 0x000fc400000000ff */
[----:B------:R-:W-:Y:S02]  /*30a0*/  F2FP.PACK_AB R44, R72, R69 ;  /* 0x00000045482c723e */ /* 0x000fe400000000ff */
[----:B------:R-:W-:Y:S02]  /*30b0*/  F2FP.PACK_AB R46, R71, R70 ;  /* 0x00000046472e723e */ /* 0x000fe400000000ff */
[----:B------:R-:W-:Y:S02]  /*30c0*/  F2FP.PACK_AB R45, R82, R45 ;  /* 0x0000002d522d723e */ /* 0x000fe400000000ff */
[----:B------:R-:W-:Y:S02]  /*30d0*/  F2FP.PACK_AB R47, R80, R83 ;  /* 0x00000053502f723e */ /* 0x000fe400000000ff */
[----:B------:R-:W-:Y:S02]  /*30e0*/  F2FP.PACK_AB R38, R61, R60 ;  /* 0x0000003c3d26723e */ /* 0x000fe400000000ff */
[----:B------:R-:W-:-:S02]  /*30f0*/  F2FP.PACK_AB R37, R65, R64 ;  /* 0x000000404125723e */ /* 0x000fc400000000ff */
[----:B------:R-:W-:Y:S01]  /*3100*/  F2FP.PACK_AB R39, R63, R62 ;  /* 0x0000003e3f27723e */ /* 0x000fe200000000ff */
[----:B0-----:R-:W-:Y:S02]  /*3110*/  FADD R73, R52, R73 ;  /* 0x0000004934497221 */ /* 0x001fe40000000000 */
[----:B-1----:R-:W-:Y:S02]  /*3120*/  FADD R85, R54, R85 ;  /* 0x0000005536557221 */ /* 0x002fe40000000000 */
[----:B--2---:R-:W-:Y:S02]  /*3130*/  FADD R86, R55, R86 ;  /* 0x0000005637567221 */ /* 0x004fe40000000000 */
[----:B---3--:R-:W-:Y:S01]  /*3140*/  FADD R87, R68, R87 ;  /* 0x0000005744577221 */ /* 0x008fe20000000000 */
[----:B------:R-:W-:Y:S08]  /*3150*/  HMMA.16816.F32 R24, R20, R56, R24 ;  /* 0x000000381418723c */ /* 0x000ff00000001818 */
[----:B------:R-:W-:Y:S01]  /*3160*/  HMMA.16816.F32 R28, R44, R40, R28 ;  /* 0x000000282c1c723c */ /* 0x000fe2000000181c */
[----:B------:R-:W0:Y:S04]  /*3170*/  SHFL.BFLY PT, R40, R73, 0x1, 0x1f ;  /* 0x0c201f0049287f89 */ /* 0x000e2800000e0000 */
[----:B------:R-:W-:Y:S03]  /*3180*/  SHFL.BFLY PT, R41, R86, 0x1, 0x1f ;  /* 0x0c201f0056297f89 */ /* 0x000fe600000e0000 */
[----:B------:R-:W-:Y:S01]  /*3190*/  HMMA.16816.F32 R20, R36, R42, R48 ;  /* 0x0000002a2414723c */ /* 0x000fe20000001830 */
[----:B------:R-:W1:Y:S04]  /*31a0*/  SHFL.BFLY PT, R48, R85, 0x1, 0x1f ;  /* 0x0c201f0055307f89 */ /* 0x000e6800000e0000 */
[----:B------:R-:W2:Y:S03]  /*31b0*/  SHFL.BFLY PT, R50, R87, 0x1, 0x1f ;  /* 0x0c201f0057327f89 */ /* 0x000ea600000e0000 */
[----:B------:R-:W-:Y:S01]  /*31c0*/  HMMA.16816.F32 R32, R44, R56, R32 ;  /* 0x000000382c20723c */ /* 0x000fe20000001820 */
[----:B------:R-:W-:-:S04]  /*31d0*/  IADD3 R4, R4, 0x40, RZ ;  /* 0x0000004004047810 */ /* 0x000fc80007ffe0ff */
[----:B------:R-:W-:Y:S02]  /*31e0*/  ISETP.GE.AND P0, PT, R4, c[0x0][0x1d0], PT ;  /* 0x0000740004007a0c */ /* 0x000fe40003f06270 */
[----:B------:R-:W-:Y:S02]  /*31f0*/  F2FP.PACK_AB R44, R67, R66 ;  /* 0x00000042432c723e */ /* 0x000fe400000000ff */
[----:B------:R-:W-:Y:S02]  /*3200*/  F2FP.PACK_AB R46, R75, R74 ;  /* 0x0000004a4b2e723e */ /* 0x000fe400000000ff */
[----:B------:R-:W-:Y:S02]  /*3210*/  F2FP.PACK_AB R45, R81, R76 ;  /* 0x0000004c512d723e */ /* 0x000fe400000000ff */
[----:B------:R-:W-:Y:S01]  /*3220*/  F2FP.PACK_AB R47, R53, R84 ;  /* 0x00000054352f723e */ /* 0x000fe200000000ff */
[----:B------:R-:W-:Y:S01]  /*3230*/  HMMA.16816.F32 R24, R36, R58, R24 ;  /* 0x0000003a2418723c */ /* 0x000fe20000001818 */
[----:B0-----:R-:W-:-:S02]  /*3240*/  FADD R40, R73, R40 ;  /* 0x0000002849287221 */ /* 0x001fc40000000000 */
[----:B-1----:R-:W-:Y:S02]  /*3250*/  FADD R48, R85, R48 ;  /* 0x0000003055307221 */ /* 0x002fe40000000000 */
[----:B------:R-:W-:Y:S02]  /*3260*/  FADD R41, R86, R41 ;  /* 0x0000002956297221 */ /* 0x000fe40000000000 */
[----:B------:R-:W-:Y:S01]  /*3270*/  MOV R36, 0x40 ;  /* 0x0000004000247802 */ /* 0x000fe20000000f00 */
[----:B--2---:R-:W-:Y:S01]  /*3280*/  FADD R50, R87, R50 ;  /* 0x0000003257327221 */ /* 0x004fe20000000000 */
[----:B------:R-:W-:Y:S01]  /*3290*/  HMMA.16816.F32 R28, R44, R42, R28 ;  /* 0x0000002a2c1c723c */ /* 0x000fe2000000181c */
[----:B------:R-:W-:Y:S01]  /*32a0*/  FFMA R105, R112, R105, R40 ;  /* 0x0000006970697223 */ /* 0x000fe20000000028 */
[----:B------:R-:W-:Y:S01]  /*32b0*/  MOV R113, R106 ;  /* 0x0000006a00717202 */ /* 0x000fe20000000f00 */
[C---:B------:R-:W-:Y:S01]  /*32c0*/  IMAD R6, R36.reuse, c[0x0][0x1b4], R6 ;  /* 0x00006d0024067a24 */ /* 0x040fe200078e0206 */
[----:B------:R-:W-:Y:S01]  /*32d0*/  MOV R126, R109 ;  /* 0x0000006d007e7202 */ /* 0x000fe20000000f00 */
[----:B------:R-:W-:-:S03]  /*32e0*/  IMAD R13, R36, c[0x0][0x1a4], R13 ;  /* 0x00006900240d7a24 */ /* 0x000fc600078e020d */
[----:B------:R-:W-:Y:S01]  /*32f0*/  HMMA.16816.F32 R32, R44, R58, R32 ;  /* 0x0000003a2c20723c */ /* 0x000fe20000001820 */
[----:B------:R-:W-:Y:S01]  /*3300*/  FFMA R104, R115, R104, R48 ;  /* 0x0000006873687223 */ /* 0x000fe20000000030 */
[----:B------:R-:W-:Y:S01]  /*3310*/  MOV R127, R114 ;  /* 0x00000072007f7202 */ /* 0x000fe20000000f00 */
[----:B------:R-:W-:Y:S01]  /*3320*/  FFMA R19, R78, R19, R41 ;  /* 0x000000134e137223 */ /* 0x000fe20000000029 */
[----:B------:R-:W-:Y:S01]  /*3330*/  MOV R152, R77 ;  /* 0x0000004d00987202 */ /* 0x000fe20000000f00 */
[----:B------:R-:W-:Y:S01]  /*3340*/  FFMA R18, R79, R18, R50 ;  /* 0x000000124f127223 */ /* 0x000fe20000000032 */
[----:B------:R-:W-:Y:S01]  /*3350*/  @P0 CALL.REL.NOINC `(.L_x_0) ;  /* 0x0000001000000944 */ /* 0x000fe20003c00000 */
[----:B------:R-:W-:Y:S05]  /*3360*/  BRA `(.L_x_1) ;  /* 0xffffdbb000007947 */ /* 0x000fea000383ffff */
.L_x_0:
[----:B------:R-:W-:Y:S01]  /*3370*/  SHF.L.U32 R4, R0, 0x2, RZ ;  /* 0x0000000200047819 */ /* 0x000fe200000006ff */
[----:B------:R-:W-:Y:S01]  /*3380*/  IMAD R13, R2, c[0x0][0x1c0], RZ ;  /* 0x00007000020d7a24 */ /* 0x000fe200078e02ff */
[----:B------:R-:W-:Y:S01]  /*3390*/  MOV R43, R20 ;  /* 0x00000014002b7202 */ /* 0x000fe20000000f00 */
[----:B------:R-:W-:Y:S01]  /*33a0*/  IMAD R20, R3, c[0x0][0x1c4], RZ ;  /* 0x0000710003147a24 */ /* 0x000fe200078e02ff */
[----:B------:R-:W-:Y:S01]  /*33b0*/  LOP3.LUT R6, R4, 0x180, RZ, 0xc0, !PT ;  /* 0x0000018004067812 */ /* 0x000fe200078ec0ff */
[----:B------:R-:W-:Y:S01]  /*33c0*/  BAR.SYNC.DEFER_BLOCKING 0x0 ;  /* 0x0000000000007b1d */ /* 0x000fe20000010000 */
[----:B------:R-:W-:Y:S01]  /*33d0*/  MOV R39, R24 ;  /* 0x0000001800277202 */ /* 0x000fe20000000f00 */
[----:B------:R-:W-:Y:S01]  /*33e0*/  IMAD R2, R2, c[0x0][0x1cc], RZ ;  /* 0x0000730002027a24 */ /* 0x000fe200078e02ff */
[----:B------:R-:W-:Y:S01]  /*33f0*/  LEA R24, R7, R6, 0x3 ;  /* 0x0000000607187211 */ /* 0x000fe200078e18ff */
[C---:B------:R-:W-:Y:S01]  /*3400*/  FMUL R7, R105.reuse, 8388608 ;  /* 0x4b00000069077820 */ /* 0x040fe20000400000 */
[----:B------:R-:W-:-:S02]  /*3410*/  FSETP.GEU.AND P3, PT, R105, 1.175494350822287508e-38, PT ;  /* 0x008000006900780b */ /* 0x000fc40003f6e000 */
[C---:B------:R-:W-:Y:S01]  /*3420*/  SHF.L.U32 R4, R13.reuse, 0x1, RZ ;  /* 0x000000010d047819 */ /* 0x040fe200000006ff */
[----:B------:R-:W-:Y:S01]  /*3430*/  IMAD.HI R13, R13, 0x2, RZ ;  /* 0x000000020d0d7827 */ /* 0x000fe200078e02ff */
[----:B------:R-:W-:Y:S02]  /*3440*/  SHF.L.U32 R5, R20, 0x1, RZ ;  /* 0x0000000114057819 */ /* 0x000fe400000006ff */
[----:B------:R-:W-:Y:S01]  /*3450*/  LOP3.LUT R16, R9, 0x60, RZ, 0xc0, !PT ;  /* 0x0000006009107812 */ /* 0x000fe200078ec0ff */
[C---:B------:R-:W-:Y:S01]  /*3460*/  FMUL R9, R104.reuse, 8388608 ;  /* 0x4b00000068097820 */ /* 0x040fe20000400000 */
[----:B------:R-:W-:Y:S02]  /*3470*/  FSEL R7, R7, R105, !P3 ;  /* 0x0000006907077208 */ /* 0x000fe40005800000 */
[----:B------:R-:W-:Y:S02]  /*3480*/  MOV R37, R25 ;  /* 0x0000001900257202 */ /* 0x000fe40000000f00 */
[----:B------:R-:W-:-:S02]  /*3490*/  FSETP.GEU.AND P6, PT, R104, 1.175494350822287508e-38, PT ;  /* 0x008000006800780b */ /* 0x000fc40003fce000 */
[----:B------:R-:W-:Y:S02]  /*34a0*/  MOV R25, R19 ;  /* 0x0000001300197202 */ /* 0x000fe40000000f00 */
[----:B------:R-:W-:Y:S02]  /*34b0*/  IADD3 R4, P4, P5, R5, c[0x0][0x178], R4 ;  /* 0x00005e0005047a10 */ /* 0x000fe40007d9e004 */
[----:B------:R-:W-:Y:S01]  /*34c0*/  MOV R46, R28 ;  /* 0x0000001c002e7202 */ /* 0x000fe20000000f00 */
[----:B------:R-:W-:Y:S01]  /*34d0*/  FMUL R10, R25, 8388608 ;  /* 0x4b000000190a7820 */ /* 0x000fe20000400000 */
[----:B------:R-:W-:Y:S02]  /*34e0*/  IADD3 R5, R7, -0x3f3504f3, RZ ;  /* 0xc0cafb0d07057810 */ /* 0x000fe40007ffe0ff */
[----:B------:R-:W-:Y:S02]  /*34f0*/  MOV R28, R18 ;  /* 0x00000012001c7202 */ /* 0x000fe40000000f00 */
[----:B------:R-:W-:-:S02]  /*3500*/  SHF.L.U32 R11, R0, 0x3, RZ ;  /* 0x00000003000b7819 */ /* 0x000fc400000006ff */
[----:B------:R-:W-:Y:S02]  /*3510*/  FSEL R9, R9, R104, !P6 ;  /* 0x0000006809097208 */ /* 0x000fe40007000000 */
[----:B------:R-:W-:Y:S02]  /*3520*/  LOP3.LUT R19, R0, 0xc, RZ, 0xc0, !PT ;  /* 0x0000000c00137812 */ /* 0x000fe400078ec0ff */
[----:B------:R-:W-:Y:S02]  /*3530*/  FSETP.GEU.AND P0, PT, R25, 1.175494350822287508e-38, PT ;  /* 0x008000001900780b */ /* 0x000fe40003f0e000 */
[----:B------:R-:W-:Y:S02]  /*3540*/  LOP3.LUT R12, R5, 0xff800000, RZ, 0xc0, !PT ;  /* 0xff800000050c7812 */ /* 0x000fe400078ec0ff */
[----:B------:R-:W-:Y:S02]  /*3550*/  IADD3 R5, R9, -0x3f3504f3, RZ ;  /* 0xc0cafb0d09057810 */ /* 0x000fe40007ffe0ff */
[----:B------:R-:W-:Y:S01]  /*3560*/  LOP3.LUT R17, R11, 0x38, RZ, 0xc0, !PT ;  /* 0x000000380b117812 */ /* 0x000fe200078ec0ff */
[C---:B------:R-:W-:Y:S01]  /*3570*/  FMUL R11, R28.reuse, 8388608 ;  /* 0x4b0000001c0b7820 */ /* 0x040fe20000400000 */
[----:B------:R-:W-:Y:S01]  /*3580*/  FSETP.GEU.AND P1, PT, R28, 1.175494350822287508e-38, PT ;  /* 0x008000001c00780b */ /* 0x000fe20003f2e000 */
[----:B------:R-:W0:Y:S01]  /*3590*/  I2F R14, R12 ;  /* 0x0000000c000e7306 */ /* 0x000e220000201400 */
[----:B------:R-:W-:-:S02]  /*35a0*/  LOP3.LUT R6, R0, 0x70, RZ, 0xc0, !PT ;  /* 0x0000007000067812 */ /* 0x000fc400078ec0ff */
[----:B------:R-:W-:Y:S02]  /*35b0*/  LEA R15, R19, R16, 0x8 ;  /* 0x00000010130f7211 */ /* 0x000fe400078e40ff */
[----:B------:R-:W-:Y:S02]  /*35c0*/  FSEL R10, R10, R25, !P0 ;  /* 0x000000190a0a7208 */ /* 0x000fe40004000000 */
[----:B------:R-:W-:Y:S02]  /*35d0*/  LOP3.LUT R16, R5, 0xff800000, RZ, 0xc0, !PT ;  /* 0xff80000005107812 */ /* 0x000fe400078ec0ff */
[----:B------:R-:W-:Y:S02]  /*35e0*/  FSETP.GT.AND P2, PT, |R28|, 8.50705917302346158658e+37, PT ;  /* 0x7e8000001c00780b */ /* 0x000fe40003f44200 */
[----:B------:R-:W-:Y:S01]  /*35f0*/  MOV R48, R23 ;  /* 0x0000001700307202 */ /* 0x000fe20000000f00 */
[----:B------:R-:W1:Y:S01]  /*3600*/  I2F R18, R16 ;  /* 0x0000001000127306 */ /* 0x000e620000201400 */
[----:B------:R-:W-:-:S02]  /*3610*/  MOV R36, R26 ;  /* 0x0000001a00247202 */ /* 0x000fc40000000f00 */
[----:B------:R-:W-:Y:S02]  /*3620*/  FSEL R45, R11, R28, !P1 ;  /* 0x0000001c0b2d7208 */ /* 0x000fe40004800000 */
[----:B------:R-:W-:Y:S02]  /*3630*/  LEA R26, R6, R15, 0x3 ;  /* 0x0000000f061a7211 */ /* 0x000fe400078e18ff */
[----:B------:R-:W-:Y:S02]  /*3640*/  IADD3 R5, R10, -0x3f3504f3, RZ ;  /* 0xc0cafb0d0a057810 */ /* 0x000fe40007ffe0ff */
[----:B------:R-:W-:Y:S01]  /*3650*/  LEA R23, R6, R17, 0x2 ;  /* 0x0000001106177211 */ /* 0x000fe200078e10ff */
[----:B------:R-:W-:Y:S01]  /*3660*/  @P2 FMUL R35, R35, 0.25 ;  /* 0x3e80000023232820 */ /* 0x000fe20000400000 */
[----:B------:R-:W-:Y:S01]  /*3670*/  FSEL R11, RZ, -23, P3 ;  /* 0xc1b80000ff0b7808 */ /* 0x000fe20001800000 */
[----:B------:R-:W-:Y:S01]  /*3680*/  @P2 FMUL R34, R34, 0.25 ;  /* 0x3e80000022222820 */ /* 0x000fe20000400000 */
[--C-:B------:R-:W-:Y:S01]  /*3690*/  SHF.R.S32.HI R6, RZ, 0x4, R0.reuse ;  /* 0x00000004ff067819 */ /* 0x100fe20000011400 */
[----:B------:R-:W-:Y:S01]  /*36a0*/  @P2 FMUL R31, R31, 0.25 ;  /* 0x3e8000001f1f2820 */ /* 0x000fe20000400000 */
[C---:B------:R-:W-:Y:S01]  /*36b0*/  FSETP.GEU.AND P3, PT, |R28|.reuse, 1.175494350822287508e-38, PT ;  /* 0x008000001c00780b */ /* 0x040fe20003f6e200 */
[----:B------:R-:W-:Y:S01]  /*36c0*/  @P2 FMUL R28, R28, 0.25 ;  /* 0x3e8000001c1c2820 */ /* 0x000fe20000400000 */
[----:B------:R-:W-:Y:S01]  /*36d0*/  LOP3.LUT R15, R5, 0xff800000, RZ, 0xc0, !PT ;  /* 0xff800000050f7812 */ /* 0x000fe200078ec0ff */
[----:B0-----:R-:W-:Y:S01]  /*36e0*/  FFMA.FTZ R11, R14, 1.1920928955078125e-07, R11 ;  /* 0x340000000e0b7823 */ /* 0x001fe2000001000b */
[----:B------:R-:W-:Y:S01]  /*36f0*/  SGXT R5, R6, 0x1 ;  /* 0x000000010605781a */ /* 0x000fe20000000200 */
[----:B------:R-:W-:Y:S01]  /*3700*/  IMAD.HI R6, R20, 0x2, RZ ;  /* 0x0000000214067827 */ /* 0x000fe200078e02ff */
[----:B------:R-:W-:Y:S01]  /*3710*/  MOV R41, R21 ;  /* 0x0000001500297202 */ /* 0x000fe20000000f00 */
[----:B------:R-:W0:Y:S01]  /*3720*/  I2F R17, R15 ;  /* 0x0000000f00117306 */ /* 0x000e220000201400 */
[----:B------:R-:W-:Y:S01]  /*3730*/  SHF.R.U32.HI R21, RZ, 0x1, R0 ;  /* 0x00000001ff157819 */ /* 0x000fe20000011600 */
[----:B------:R-:W-:Y:S01]  /*3740*/  @P2 FMUL R30, R30, 0.25 ;  /* 0x3e8000001e1e2820 */ /* 0x000fe20000400000 */
[----:B------:R-:W-:-:S02]  /*3750*/  IADD3 R0, R45, -0x3f3504f3, RZ ;  /* 0xc0cafb0d2d007810 */ /* 0x000fc40007ffe0ff */
[----:B------:R-:W-:Y:S01]  /*3760*/  LOP3.LUT R38, R24, 0x408, R5, 0x78, !PT ;  /* 0x0000040818267812 */ /* 0x000fe200078e7805 */
[----:B------:R-:W-:Y:S01]  /*3770*/  @!P3 FMUL R28, R28, 16777216 ;  /* 0x4b8000001c1cb820 */ /* 0x000fe20000400000 */
[----:B------:R-:W-:Y:S01]  /*3780*/  IADD3.X R5, R6, c[0x0][0x17c], R13, P4, P5 ;  /* 0x00005f0006057a10 */ /* 0x000fe200027ea40d */
[----:B------:R-:W-:Y:S01]  /*3790*/  @!P3 FMUL R35, R35, 16777216 ;  /* 0x4b8000002323b820 */ /* 0x000fe20000400000 */
[----:B------:R-:W-:Y:S01]  /*37a0*/  FSEL R13, RZ, -23, P6 ;  /* 0xc1b80000ff0d7808 */ /* 0x000fe20003000000 */
[----:B------:R-:W-:Y:S01]  /*37b0*/  @!P3 FMUL R34, R34, 16777216 ;  /* 0x4b8000002222b820 */ /* 0x000fe20000400000 */
[----:B------:R-:W-:Y:S01]  /*37c0*/  LOP3.LUT R20, R0, 0xff800000, RZ, 0xc0, !PT ;  /* 0xff80000000147812 */ /* 0x000fe200078ec0ff */
[----:B------:R-:W-:Y:S01]  /*37d0*/  @!P3 FMUL R31, R31, 16777216 ;  /* 0x4b8000001f1fb820 */ /* 0x000fe20000400000 */
[----:B------:R-:W-:Y:S01]  /*37e0*/  FSEL R14, RZ, -23, P0 ;  /* 0xc1b80000ff0e7808 */ /* 0x000fe20000000000 */
[----:B-1----:R-:W-:Y:S01]  /*37f0*/  FFMA.FTZ R18, R18, 1.1920928955078125e-07, R13 ;  /* 0x3400000012127823 */ /* 0x002fe2000001000d */
[C---:B------:R-:W-:Y:S01]  /*3800*/  FSETP.GT.AND P0, PT, |R25|.reuse, 8.50705917302346158658e+37, PT ;  /* 0x7e8000001900780b */ /* 0x040fe20003f04200 */
[----:B------:R-:W1:Y:S01]  /*3810*/  MUFU.RCP R13, R28 ;  /* 0x0000001c000d7308 */ /* 0x000e620000001000 */
[----:B------:R-:W-:Y:S01]  /*3820*/  MOV R50, R22 ;  /* 0x0000001600327202 */ /* 0x000fe20000000f00 */
[----:B------:R-:W-:Y:S01]  /*3830*/  @!P3 FMUL R30, R30, 16777216 ;  /* 0x4b8000001e1eb820 */ /* 0x000fe20000400000 */
[----:B------:R-:W-:Y:S01]  /*3840*/  FSETP.GEU.AND P2, PT, |R25|, 1.175494350822287508e-38, PT ;  /* 0x008000001900780b */ /* 0x000fe20003f4e200 */
[----:B0-----:R-:W-:Y:S01]  /*3850*/  FFMA.FTZ R14, R17, 1.1920928955078125e-07, R14 ;  /* 0x34000000110e7823 */ /* 0x001fe2000001000e */
[----:B------:R-:W-:-:S02]  /*3860*/  FSETP.GT.AND P4, PT, |R104|, 8.50705917302346158658e+37, PT ;  /* 0x7e8000006800780b */ /* 0x000fc40003f84200 */
[----:B------:R-:W-:Y:S01]  /*3870*/  FSETP.GT.AND P5, PT, |R105|, 8.50705917302346158658e+37, PT ;  /* 0x7e8000006900780b */ /* 0x000fe20003fa4200 */
[----:B------:R-:W0:Y:S01]  /*3880*/  I2F R22, R20 ;  /* 0x0000001400167306 */ /* 0x000e220000201400 */
[----:B------:R-:W-:Y:S02]  /*3890*/  LEA R6, R19, R26, 0x1 ;  /* 0x0000001a13067211 */ /* 0x000fe400078e08ff */
[----:B------:R-:W-:Y:S01]  /*38a0*/  FSEL R19, RZ, -23, P1 ;  /* 0xc1b80000ff137808 */ /* 0x000fe20000800000 */
[----:B------:R-:W-:Y:S01]  /*38b0*/  @P0 FMUL R25, R25, 0.25 ;  /* 0x3e80000019190820 */ /* 0x000fe20000400000 */
[----:B------:R-:W-:Y:S01]  /*38c0*/  FSETP.GEU.AND P6, PT, |R104|, 1.175494350822287508e-38, PT ;  /* 0x008000006800780b */ /* 0x000fe20003fce200 */
[----:B------:R-:W-:Y:S01]  /*38d0*/  @P0 FMUL R46, R46, 0.25 ;  /* 0x3e8000002e2e0820 */ /* 0x000fe20000400000 */
[----:B------:R-:W-:Y:S01]  /*38e0*/  FSETP.GEU.AND P1, PT, |R105|, 1.175494350822287508e-38, PT ;  /* 0x008000006900780b */ /* 0x000fe20003f2e200 */
[----:B------:R-:W-:Y:S01]  /*38f0*/  @!P2 FMUL R25, R25, 16777216 ;  /* 0x4b8000001919a820 */ /* 0x000fe20000400000 */
[----:B------:R-:W-:Y:S01]  /*3900*/  LOP3.LUT R0, R21, 0x4, RZ, 0xc0, !PT ;  /* 0x0000000415007812 */ /* 0x000fe200078ec0ff */
[C---:B-1----:R-:W-:Y:S01]  /*3910*/  FMUL R17, R13.reuse, R35 ;  /* 0x000000230d117220 */ /* 0x042fe20000400000 */
[----:B------:R-:W-:Y:S01]  /*3920*/  MOV R44, R29 ;  /* 0x0000001d002c7202 */ /* 0x000fe20000000f00 */
[C---:B------:R-:W-:Y:S01]  /*3930*/  FMUL R26, R13.reuse, R30 ;  /* 0x0000001e0d1a7220 */ /* 0x040fe20000400000 */
[----:B------:R-:W-:Y:S01]  /*3940*/  IADD3 R0, R0, R23, RZ ;  /* 0x0000001700007210 */ /* 0x000fe20007ffe0ff */
[C---:B------:R-:W-:Y:S01]  /*3950*/  FMUL R23, R13.reuse, R31 ;  /* 0x0000001f0d177220 */ /* 0x040fe20000400000 */
[----:B------:R-:W-:Y:S01]  /*3960*/  MOV R42, R32 ;  /* 0x00000020002a7202 */ /* 0x000fe20000000f00 */
[----:B0-----:R-:W-:Y:S01]  /*3970*/  FFMA.FTZ R19, R22, 1.1920928955078125e-07, R19 ;  /* 0x3400000016137823 */ /* 0x001fe20000010013 */
[----:B------:R-:W-:Y:S01]  /*3980*/  MOV R40, R33 ;  /* 0x0000002100287202 */ /* 0x000fe20000000f00 */
[----:B------:R-:W-:Y:S01]  /*3990*/  FMUL R22, R13, R34 ;  /* 0x000000220d167220 */ /* 0x000fe20000400000 */
[----:B------:R-:W-:Y:S01]  /*39a0*/  IADD3 R12, R7, -R12, RZ ;  /* 0x8000000c070c7210 */ /* 0x000fe20007ffe0ff */
[----:B------:R-:W-:Y:S01]  /*39b0*/  @P4 FMUL R104, R104, 0.25 ;  /* 0x3e80000068684820 */ /* 0x000fe20000400000 */
[----:B------:R-:W0:Y:S01]  /*39c0*/  MUFU.RCP R13, R25 ;  /* 0x00000019000d7308 */ /* 0x000e220000001000 */
[----:B------:R-:W-:Y:S01]  /*39d0*/  @P5 FMUL R105, R105, 0.25 ;  /* 0x3e80000069695820 */ /* 0x000fe20000400000 */
[----:B------:R-:W-:Y:S01]  /*39e0*/  IADD3 R16, R9, -R16, RZ ;  /* 0x8000001009107210 */ /* 0x000fe20007ffe0ff */
[----:B------:R-:W-:Y:S01]  /*39f0*/  @!P6 FMUL R104, R104, 16777216 ;  /* 0x4b8000006868e820 */ /* 0x000fe20000400000 */
[----:B------:R-:W-:Y:S01]  /*3a00*/  IADD3 R20, R45, -R20, RZ ;  /* 0x800000142d147210 */ /* 0x000fe20007ffe0ff */
[----:B------:R-:W-:Y:S01]  /*3a10*/  @!P1 FMUL R105, R105, 16777216 ;  /* 0x4b80000069699820 */ /* 0x000fe20000400000 */
[----:B------:R-:W-:Y:S01]  /*3a20*/  IADD3 R15, R10, -R15, RZ ;  /* 0x8000000f0a0f7210 */ /* 0x000fe20007ffe0ff */
[----:B------:R-:W-:Y:S01]  /*3a30*/  @P0 FMUL R44, R44, 0.25 ;  /* 0x3e8000002c2c0820 */ /* 0x000fe20000400000 */
[----:B------:R-:W1:Y:S01]  /*3a40*/  MUFU.RCP R21, R104 ;  /* 0x0000006800157308 */ /* 0x000e620000001000 */
[----:B------:R-:W-:Y:S01]  /*3a50*/  @!P2 FMUL R46, R46, 16777216 ;  /* 0x4b8000002e2ea820 */ /* 0x000fe20000400000 */
[----:B------:R-:W-:Y:S01]  /*3a60*/  F2FP.PACK_AB R26, R23, R26 ;  /* 0x0000001a171a723e */ /* 0x000fe200000000ff */
[----:B------:R-:W-:Y:S01]  /*3a70*/  @!P2 FMUL R44, R44, 16777216 ;  /* 0x4b8000002c2ca820 */ /* 0x000fe20000400000 */
[----:B------:R-:W-:Y:S01]  /*3a80*/  FSETP.NEU.AND P3, PT, R7, RZ, PT ;  /* 0x000000ff0700720b */ /* 0x000fe20003f6d000 */
[----:B------:R-:W-:Y:S01]  /*3a90*/  @P4 FMUL R36, R36, 0.25 ;  /* 0x3e80000024244820 */ /* 0x000fe20000400000 */
[----:B------:R-:W-:Y:S01]  /*3aa0*/  MOV R51, c[0x0][0x1c8] ;  /* 0x0000720000337a02 */ /* 0x000fe20000000f00 */
[----:B------:R-:W-:Y:S01]  /*3ab0*/  @P4 FMUL R27, R27, 0.25 ;  /* 0x3e8000001b1b4820 */ /* 0x000fe20000400000 */
[----:B------:R-:W2:Y:S01]  /*3ac0*/  MUFU.RCP R24, R105 ;  /* 0x0000006900187308 */ /* 0x000ea20000001000 */
[----:B0-----:R-:W-:Y:S01]  /*3ad0*/  FMUL R25, R13, R44 ;  /* 0x0000002c0d197220 */ /* 0x001fe20000400000 */
[----:B------:R-:W-:Y:S01]  /*3ae0*/  SHF.L.U32 R23, R51, 0x3, RZ ;  /* 0x0000000333177819 */ /* 0x000fe200000006ff */
[----:B------:R-:W-:Y:S01]  /*3af0*/  FMUL R28, R13, R46 ;  /* 0x0000002e0d1c7220 */ /* 0x000fe20000400000 */
[----:B------:R-:W-:Y:S01]  /*3b00*/  LOP3.LUT R8, R8, 0xf8, RZ, 0xc0, !PT ;  /* 0x000000f808087812 */ /* 0x000fe200078ec0ff */
[----:B------:R-:W-:-:S02]  /*3b10*/  @P4 FMUL R48, R48, 0.25 ;  /* 0x3e80000030304820 */ /* 0x000fc40000400000 */
[----:B------:R-:W-:Y:S01]  /*3b20*/  @P4 FMUL R50, R50, 0.25 ;  /* 0x3e80000032324820 */ /* 0x000fe20000400000 */
[----:B------:R-:W-:Y:S01]  /*3b30*/  F2FP.PACK_AB R28, R25, R28 ;  /* 0x0000001c191c723e */ /* 0x000fe200000000ff */
[----:B------:R-:W-:Y:S01]  /*3b40*/  @P5 FMUL R37, R37, 0.25 ;  /* 0x3e80000025255820 */ /* 0x000fe20000400000 */
[----:B------:R-:W-:Y:S01]  /*3b50*/  MOV R25, 0x3dc6b27f ;  /* 0x3dc6b27f00197802 */ /* 0x000fe20000000f00 */
[----:B------:R-:W-:Y:S01]  /*3b60*/  @P5 FMUL R39, R39, 0.25 ;  /* 0x3e80000027275820 */ /* 0x000fe20000400000 */
[----:B------:R-:W-:Y:S01]  /*3b70*/  ISETP.GE.U32.AND P4, PT, R45, 0x7f800000, PT ;  /* 0x7f8000002d00780c */ /* 0x000fe20003f86070 */
[----:B------:R-:W-:Y:S02]  /*3b80*/  @P5 FMUL R41, R41, 0.25 ;  /* 0x3e80000029295820 */ /* 0x000fe40000400000 */
[----:B------:R-:W-:Y:S01]  /*3b90*/  @P5 FMUL R43, R43, 0.25 ;  /* 0x3e8000002b2b5820 */ /* 0x000fe20000400000 */
[----:B------:R-:W-:Y:S01]  /*3ba0*/  ISETP.GE.U32.AND P5, PT, R10, 0x7f800000, PT ;  /* 0x7f8000000a00780c */ /* 0x000fe20003fa6070 */
[----:B------:R-:W-:-:S02]  /*3bb0*/  @P0 FMUL R40, R40, 0.25 ;  /* 0x3e80000028280820 */ /* 0x000fc40000400000 */
[----:B------:R-:W-:Y:S01]  /*3bc0*/  @P0 FMUL R42, R42, 0.25 ;  /* 0x3e8000002a2a0820 */ /* 0x000fe20000400000 */
[----:B------:R-:W-:Y:S01]  /*3bd0*/  ISETP.GE.U32.AND P0, PT, R7, 0x7f800000, PT ;  /* 0x7f8000000700780c */ /* 0x000fe20003f06070 */
[----:B------:R-:W-:Y:S02]  /*3be0*/  @!P6 FMUL R36, R36, 16777216 ;  /* 0x4b8000002424e820 */ /* 0x000fe40000400000 */
[----:B------:R-:W-:Y:S02]  /*3bf0*/  @!P6 FMUL R27, R27, 16777216 ;  /* 0x4b8000001b1be820 */ /* 0x000fe40000400000 */
[----:B------:R-:W-:Y:S02]  /*3c00*/  @!P6 FMUL R48, R48, 16777216 ;  /* 0x4b8000003030e820 */ /* 0x000fe40000400000 */
[----:B------:R-:W-:Y:S02]  /*3c10*/  @!P6 FMUL R50, R50, 16777216 ;  /* 0x4b8000003232e820 */ /* 0x000fe40000400000 */
[----:B------:R-:W-:-:S02]  /*3c20*/  @!P1 FMUL R37, R37, 16777216 ;  /* 0x4b80000025259820 */ /* 0x000fc40000400000 */
[----:B------:R-:W-:Y:S02]  /*3c30*/  @!P1 FMUL R39, R39, 16777216 ;  /* 0x4b80000027279820 */ /* 0x000fe40000400000 */
[----:B------:R-:W-:Y:S02]  /*3c40*/  @!P1 FMUL R41, R41, 16777216 ;  /* 0x4b80000029299820 */ /* 0x000fe40000400000 */
[----:B------:R-:W-:Y:S01]  /*3c50*/  @!P1 FMUL R43, R43, 16777216 ;  /* 0x4b8000002b2b9820 */ /* 0x000fe20000400000 */
[C---:B------:R-:W-:Y:S01]  /*3c60*/  ISETP.GE.U32.AND P1, PT, R9.reuse, 0x7f800000, PT ;  /* 0x7f8000000900780c */ /* 0x040fe20003f26070 */
[----:B------:R-:W-:Y:S02]  /*3c70*/  @!P2 FMUL R40, R40, 16777216 ;  /* 0x4b8000002828a820 */ /* 0x000fe40000400000 */
[----:B------:R-:W-:Y:S01]  /*3c80*/  @!P2 FMUL R42, R42, 16777216 ;  /* 0x4b8000002a2aa820 */ /* 0x000fe20000400000 */
[----:B------:R-:W-:Y:S01]  /*3c90*/  FSETP.NEU.AND P2, PT, R9, RZ, PT ;  /* 0x000000ff0900720b */ /* 0x000fe20003f4d000 */
[----:B------:R-:W-:-:S02]  /*3ca0*/  FADD R12, R12, -1 ;  /* 0xbf8000000c0c7421 */ /* 0x000fc40000000000 */
[C---:B-1----:R-:W-:Y:S02]  /*3cb0*/  FMUL R30, R21.reuse, R36 ;  /* 0x00000024151e7220 */ /* 0x042fe40000400000 */
[C---:B------:R-:W-:Y:S02]  /*3cc0*/  FMUL R27, R21.reuse, R27 ;  /* 0x0000001b151b7220 */ /* 0x040fe40000400000 */
[C---:B------:R-:W-:Y:S02]  /*3cd0*/  FMUL R31, R21.reuse, R48 ;  /* 0x00000030151f7220 */ /* 0x040fe40000400000 */
[----:B------:R-:W-:Y:S01]  /*3ce0*/  FMUL R34, R21, R50 ;  /* 0x0000003215227220 */ /* 0x000fe20000400000 */
[----:B------:R-:W-:Y:S01]  /*3cf0*/  F2FP.PACK_AB R35, R27, R30 ;  /* 0x0000001e1b23723e */ /* 0x000fe200000000ff */
[C---:B--2---:R-:W-:Y:S01]  /*3d00*/  FMUL R29, R24.reuse, R37 ;  /* 0x00000025181d7220 */ /* 0x044fe20000400000 */
[----:B------:R-:W-:Y:S01]  /*3d10*/  F2FP.PACK_AB R27, R17, R22 ;  /* 0x00000016111b723e */ /* 0x000fe200000000ff */
[C---:B------:R-:W-:Y:S01]  /*3d20*/  FMUL R32, R24.reuse, R39 ;  /* 0x0000002718207220 */ /* 0x040fe20000400000 */
[----:B------:R-:W-:Y:S01]  /*3d30*/  F2FP.PACK_AB R34, R31, R34 ;  /* 0x000000221f22723e */ /* 0x000fe200000000ff */
[----:B------:R-:W-:-:S02]  /*3d40*/  FMUL R33, R24, R41 ;  /* 0x0000002918217220 */ /* 0x000fc40000400000 */
[----:B------:R-:W-:Y:S01]  /*3d50*/  FMUL R36, R24, R43 ;  /* 0x0000002b18247220 */ /* 0x000fe20000400000 */
[----:B------:R-:W-:Y:S01]  /*3d60*/  F2FP.PACK_AB R37, R29, R32 ;  /* 0x000000201d25723e */ /* 0x000fe200000000ff */
[C---:B------:R-:W-:Y:S02]  /*3d70*/  FMUL R21, R13.reuse, R40 ;  /* 0x000000280d157220 */ /* 0x040fe40000400000 */
[----:B------:R-:W-:Y:S01]  /*3d80*/  FMUL R24, R13, R42 ;  /* 0x0000002a0d187220 */ /* 0x000fe20000400000 */
[----:B------:R-:W-:Y:S01]  /*3d90*/  F2FP.PACK_AB R36, R33, R36 ;  /* 0x000000242124723e */ /* 0x000fe200000000ff */
[----:B------:R-:W-:Y:S02]  /*3da0*/  FFMA.FTZ R13, R12, R25, -0.16845393180847167969 ;  /* 0xbe2c7f300c0d7423 */ /* 0x000fe40000010019 */
[----:B------:R-:W-:Y:S01]  /*3db0*/  FADD R16, R16, -1 ;  /* 0xbf80000010107421 */ /* 0x000fe20000000000 */
[----:B------:R-:W-:Y:S01]  /*3dc0*/  F2FP.PACK_AB R29, R21, R24 ;  /* 0x00000018151d723e */ /* 0x000fe200000000ff */
[----:B------:R-:W-:Y:S01]  /*3dd0*/  FFMA.FTZ R13, R12, R13, 0.1716887056827545166 ;  /* 0x3e2fcf2a0c0d7423 */ /* 0x000fe2000001000d */
[----:B------:R-:W-:Y:S01]  /*3de0*/  LOP3.LUT R24, R38, 0x10, RZ, 0x3c, !PT ;  /* 0x0000001026187812 */ /* 0x000fe200078e3cff */
[----:B------:R-:W-:Y:S01]  /*3df0*/  FADD R21, R20, -1 ;  /* 0xbf80000014157421 */ /* 0x000fe20000000000 */
[----:B------:R0:W-:Y:S01]  /*3e00*/  STS.64 [R38], R36 ;  /* 0x0000002426007388 */ /* 0x0001e20000000a00 */
[----:B------:R-:W-:-:S02]  /*3e10*/  FFMA.FTZ R13, R12, R13, -0.17900948226451873779 ;  /* 0xbe374e430c0d7423 */ /* 0x000fc4000001000d */
[----:B------:R-:W-:Y:S01]  /*3e20*/  FADD R17, R15, -1 ;  /* 0xbf8000000f117421 */ /* 0x000fe20000000000 */
[----:B------:R-:W-:Y:S01]  /*3e30*/  STS.64 [R38+0x200], R28 ;  /* 0x0002001c26007388 */ /* 0x000fe20000000a00 */
[-C--:B------:R-:W-:Y:S02]  /*3e40*/  FFMA.FTZ R15, R16, R25.reuse, -0.16845393180847167969 ;  /* 0xbe2c7f30100f7423 */ /* 0x080fe40000010019 */
[----:B------:R-:W-:Y:S01]  /*3e50*/  FFMA.FTZ R22, R21, R25, -0.16845393180847167969 ;  /* 0xbe2c7f3015167423 */ /* 0x000fe20000010019 */
[----:B------:R-:W-:Y:S01]  /*3e60*/  STS.64 [R24+0x800], R34 ;  /* 0x0008002218007388 */ /* 0x000fe20000000a00 */
[----:B------:R-:W-:Y:S02]  /*3e70*/  FFMA.FTZ R13, R12, R13, 0.20512372255325317383 ;  /* 0x3e520bf40c0d7423 */ /* 0x000fe4000001000d */
[----:B------:R-:W-:Y:S01]  /*3e80*/  FFMA.FTZ R20, R17, R25, -0.16845393180847167969 ;  /* 0xbe2c7f3011147423 */ /* 0x000fe20000010019 */
[----:B------:R1:W-:Y:S01]  /*3e90*/  STS.64 [R24+0xa00], R26 ;  /* 0x000a001a18007388 */ /* 0x0003e20000000a00 */
[----:B------:R-:W-:Y:S01]  /*3ea0*/  FFMA.FTZ R15, R16, R15, 0.1716887056827545166 ;  /* 0x3e2fcf2a100f7423 */ /* 0x000fe2000001000f */
[----:B------:R-:W-:Y:S01]  /*3eb0*/  LEA R25, R51, R51, 0x3 ;  /* 0x0000003333197211 */ /* 0x000fe200078e18ff */
[----:B------:R-:W-:Y:S01]  /*3ec0*/  FFMA.FTZ R22, R21, R22, 0.1716887056827545166 ;  /* 0x3e2fcf2a15167423 */ /* 0x000fe20000010016 */
[----:B------:R-:W-:Y:S01]  /*3ed0*/  BAR.SYNC.DEFER_BLOCKING 0x0 ;  /* 0x0000000000007b1d */ /* 0x000fe20000010000 */
[----:B------:R-:W-:Y:S01]  /*3ee0*/  FFMA.FTZ R13, R12, R13, -0.24046532809734344482 ;  /* 0xbe763c8b0c0d7423 */ /* 0x000fe2000001000d */
[----:B0-----:R-:W-:Y:S01]  /*3ef0*/  LEA R37, R51, -R51, 0x4 ;  /* 0x8000003333257211 */ /* 0x001fe200078e20ff */
[----:B------:R-:W-:-:S02]  /*3f00*/  FFMA.FTZ R20, R17, R20, 0.1716887056827545166 ;  /* 0x3e2fcf2a11147423 */ /* 0x000fc40000010014 */
[----:B------:R-:W-:Y:S02]  /*3f10*/  FFMA.FTZ R15, R16, R15, -0.17900948226451873779 ;  /* 0xbe374e43100f7423 */ /* 0x000fe4000001000f */
[----:B------:R-:W-:Y:S01]  /*3f20*/  FFMA.FTZ R22, R21, R22, -0.17900948226451873779 ;  /* 0xbe374e4315167423 */ /* 0x000fe20000010016 */
[----:B-1----:R-:W-:Y:S01]  /*3f30*/  LOP3.LUT R26, R6, 0x18, RZ, 0x3c, !PT ;  /* 0x00000018061a7812 */ /* 0x002fe200078e3cff */
[----:B------:R-:W-:Y:S02]  /*3f40*/  FFMA.FTZ R13, R12, R13, 0.28857114911079406738 ;  /* 0x3e93bf990c0d7423 */ /* 0x000fe4000001000d */
[----:B------:R-:W-:Y:S02]  /*3f50*/  FFMA.FTZ R20, R17, R20, -0.17900948226451873779 ;  /* 0xbe374e4311147423 */ /* 0x000fe40000010014 */
[----:B------:R-:W-:Y:S02]  /*3f60*/  FFMA.FTZ R15, R16, R15, 0.20512372255325317383 ;  /* 0x3e520bf4100f7423 */ /* 0x000fe4000001000f */
[----:B------:R-:W-:-:S02]  /*3f70*/  FFMA.FTZ R22, R21, R22, 0.20512372255325317383 ;  /* 0x3e520bf415167423 */ /* 0x000fc40000010016 */
[----:B------:R-:W-:Y:S02]  /*3f80*/  FFMA.FTZ R13, R12, R13, -0.36067417263984680176 ;  /* 0xbeb8aa490c0d7423 */ /* 0x000fe4000001000d */
[----:B------:R-:W-:Y:S02]  /*3f90*/  FFMA.FTZ R20, R17, R20, 0.20512372255325317383 ;  /* 0x3e520bf411147423 */ /* 0x000fe40000010014 */
[----:B------:R-:W-:Y:S02]  /*3fa0*/  FFMA.FTZ R15, R16, R15, -0.24046532809734344482 ;  /* 0xbe763c8b100f7423 */ /* 0x000fe4000001000f */
[----:B------:R-:W-:Y:S01]  /*3fb0*/  FFMA.FTZ R22, R21, R22, -0.24046532809734344482 ;  /* 0xbe763c8b15167423 */ /* 0x000fe20000010016 */
[----:B------:R-:W0:Y:S01]  /*3fc0*/  LDS.64 R42, [R6] ;  /* 0x00000000062a7984 */ /* 0x000e220000000a00 */
[----:B------:R-:W-:Y:S02]  /*3fd0*/  FFMA.FTZ R13, R12, R13, 0.48089820146560668945 ;  /* 0x3ef6384a0c0d7423 */ /* 0x000fe4000001000d */
[----:B------:R-:W-:Y:S01]  /*3fe0*/  FFMA.FTZ R20, R17, R20, -0.24046532809734344482 ;  /* 0xbe763c8b11147423 */ /* 0x000fe20000010014 */
[----:B------:R-:W-:Y:S01]  /*3ff0*/  LDS.64 R48, [R26] ;  /* 0x000000001a307984 */ /* 0x000fe20000000a00 */
[----:B------:R-:W-:-:S02]  /*4000*/  FFMA.FTZ R15, R16, R15, 0.28857114911079406738 ;  /* 0x3e93bf99100f7423 */ /* 0x000fc4000001000f */
[----:B------:R-:W-:Y:S02]  /*4010*/  FFMA.FTZ R22, R21, R22, 0.28857114911079406738 ;  /* 0x3e93bf9915167423 */ /* 0x000fe40000010016 */
[----:B------:R-:W-:Y:S02]  /*4020*/  FFMA.FTZ R13, R12, R13, -0.72134751081466674805 ;  /* 0xbf38aa3b0c0d7423 */ /* 0x000fe4000001000d */
[----:B------:R-:W-:Y:S02]  /*4030*/  FFMA.FTZ R20, R17, R20, 0.28857114911079406738 ;  /* 0x3e93bf9911147423 */ /* 0x000fe40000010014 */
[----:B------:R-:W-:Y:S02]  /*4040*/  FFMA.FTZ R15, R16, R15, -0.36067417263984680176 ;  /* 0xbeb8aa49100f7423 */ /* 0x000fe4000001000f */
[----:B------:R-:W-:Y:S02]  /*4050*/  FFMA.FTZ R22, R21, R22, -0.36067417263984680176 ;  /* 0xbeb8aa4915167423 */ /* 0x000fe40000010016 */
[----:B------:R-:W-:-:S02]  /*4060*/  FMUL R13, R12, R13 ;  /* 0x0000000d0c0d7220 */ /* 0x000fc40000400000 */
[----:B------:R-:W-:Y:S02]  /*4070*/  FFMA.FTZ R20, R17, R20, -0.36067417263984680176 ;  /* 0xbeb8aa4911147423 */ /* 0x000fe40000010014 */
[----:B------:R-:W-:Y:S02]  /*4080*/  FFMA.FTZ R15, R16, R15, 0.48089820146560668945 ;  /* 0x3ef6384a100f7423 */ /* 0x000fe4000001000f */
[----:B------:R-:W-:Y:S02]  /*4090*/  FFMA.FTZ R22, R21, R22, 0.48089820146560668945 ;  /* 0x3ef6384a15167423 */ /* 0x000fe40000010016 */
[----:B------:R-:W-:Y:S02]  /*40a0*/  FMUL R13, R12, R13 ;  /* 0x0000000d0c0d7220 */ /* 0x000fe40000400000 */
[----:B------:R-:W-:Y:S02]  /*40b0*/  FFMA.FTZ R20, R17, R20, 0.48089820146560668945 ;  /* 0x3ef6384a11147423 */ /* 0x000fe40000010014 */
[----:B------:R-:W-:-:S02]  /*40c0*/  FFMA.FTZ R15, R16, R15, -0.72134751081466674805 ;  /* 0xbf38aa3b100f7423 */ /* 0x000fc4000001000f */
[----:B------:R-:W-:Y:S02]  /*40d0*/  FFMA.FTZ R22, R21, R22, -0.72134751081466674805 ;  /* 0xbf38aa3b15167423 */ /* 0x000fe40000010016 */
[----:B------:R-:W-:Y:S02]  /*40e0*/  FFMA.FTZ R12, R12, 1.4426950216293334961, R13 ;  /* 0x3fb8aa3b0c0c7823 */ /* 0x000fe4000001000d */
[----:B------:R-:W-:Y:S02]  /*40f0*/  FFMA.FTZ R20, R17, R20, -0.72134751081466674805 ;  /* 0xbf38aa3b11147423 */ /* 0x000fe40000010014 */
[----:B------:R-:W-:Y:S02]  /*4100*/  FMUL R15, R16, R15 ;  /* 0x0000000f100f7220 */ /* 0x000fe40000400000 */
[----:B------:R-:W-:Y:S01]  /*4110*/  FMUL R22, R21, R22 ;  /* 0x0000001615167220 */ /* 0x000fe20000400000 */
[----:B0-----:R-:W-:Y:S01]  /*4120*/  STG.E.U16 [R4.64], R42 ;  /* 0x0000002a04007986 */ /* 0x001fe2000c101504 */
[----:B------:R-:W-:Y:S01]  /*4130*/  FADD R38, R11, R12 ;  /* 0x0000000c0b267221 */ /* 0x000fe20000000000 */
[----:B------:R-:W-:Y:S01]  /*4140*/  @P0 MOV R12, 0x7f800000 ;  /* 0x7f800000000c0802 */ /* 0x000fe20000000f00 */
[----:B------:R-:W-:-:S02]  /*4150*/  FMUL R20, R17, R20 ;  /* 0x0000001411147220 */ /* 0x000fc40000400000 */
[C---:B------:R-:W-:Y:S02]  /*4160*/  FMUL R15, R16.reuse, R15 ;  /* 0x0000000f100f7220 */ /* 0x040fe40000400000 */
[----:B------:R-:W-:Y:S02]  /*4170*/  FMUL R22, R21, R22 ;  /* 0x0000001615167220 */ /* 0x000fe40000400000 */
[----:B------:R-:W-:Y:S02]  /*4180*/  FMUL R20, R17, R20 ;  /* 0x0000001411147220 */ /* 0x000fe40000400000 */
[----:B------:R-:W-:Y:S01]  /*4190*/  @P0 FFMA.FTZ R38, R7, R12, +INF ;  /* 0x7f80000007260423 */ /* 0x000fe2000001000c */
[----:B------:R-:W-:Y:S01]  /*41a0*/  @P4 MOV R12, 0x7f800000 ;  /* 0x7f800000000c4802 */ /* 0x000fe20000000f00 */
[----:B------:R-:W-:Y:S01]  /*41b0*/  FFMA.FTZ R15, R16, 1.4426950216293334961, R15 ;  /* 0x3fb8aa3b100f7823 */ /* 0x000fe2000001000f */
[C---:B------:R-:W-:Y:S01]  /*41c0*/  LOP3.LUT R16, R6.reuse, 0x8, RZ, 0x3c, !PT ;  /* 0x0000000806107812 */ /* 0x040fe200078e3cff */
[----:B------:R-:W-:Y:S01]  /*41d0*/  FFMA.FTZ R22, R21, 1.4426950216293334961, R22 ;  /* 0x3fb8aa3b15167823 */ /* 0x000fe20000010016 */
[----:B------:R-:W-:Y:S01]  /*41e0*/  FSETP.NEU.AND P0, PT, R45, RZ, PT ;  /* 0x000000ff2d00720b */ /* 0x000fe20003f0d000 */
[----:B------:R-:W-:Y:S01]  /*41f0*/  FFMA.FTZ R17, R17, 1.4426950216293334961, R20 ;  /* 0x3fb8aa3b11117823 */ /* 0x000fe20000010014 */
[----:B------:R-:W-:Y:S01]  /*4200*/  LOP3.LUT R20, R6, 0x10, RZ, 0x3c, !PT ;  /* 0x0000001006147812 */ /* 0x000fe200078e3cff */
[----:B------:R-:W-:Y:S01]  /*4210*/  FADD R41, R19, R22 ;  /* 0x0000001613297221 */ /* 0x000fe20000000000 */
[----:B------:R-:W-:Y:S01]  /*4220*/  @P5 MOV R7, 0x7f800000 ;  /* 0x7f80000000075802 */ /* 0x000fe20000000f00 */
[----:B------:R-:W-:Y:S01]  /*4230*/  @P4 FFMA.FTZ R41, R45, R12, +INF ;  /* 0x7f8000002d294423 */ /* 0x000fe2000001000c */
[C---:B------:R-:W-:Y:S01]  /*4240*/  LEA R21, R51.reuse, -R51, 0x3 ;  /* 0x8000003333157211 */ /* 0x040fe200078e18ff */
[----:B------:R0:W1:Y:S01]  /*4250*/  LDS.64 R44, [R16] ;  /* 0x00000000102c7984 */ /* 0x0000620000000a00 */
[----:B------:R-:W-:Y:S01]  /*4260*/  FADD R40, R14, R17 ;  /* 0x000000110e287221 */ /* 0x000fe20000000000 */
[----:B------:R-:W-:Y:S01]  /*4270*/  @P1 MOV R14, 0x7f800000 ;  /* 0x7f800000000e1802 */ /* 0x000fe20000000f00 */
[----:B------:R-:W-:Y:S01]  /*4280*/  @P5 FFMA.FTZ R40, R10, R7, +INF ;  /* 0x7f8000000a285423 */ /* 0x000fe20000010007 */
[----:B------:R2:W3:Y:S01]  /*4290*/  LDS.64 R46, [R20] ;  /* 0x00000000142e7984 */ /* 0x0004e20000000a00 */
[C---:B------:R-:W-:Y:S01]  /*42a0*/  IMAD R19, R51.reuse, 0x6, RZ ;  /* 0x0000000633137824 */ /* 0x040fe200078e02ff */
[C---:B------:R-:W-:Y:S01]  /*42b0*/  SHF.L.U32 R7, R51.reuse, 0x1, RZ ;  /* 0x0000000133077819 */ /* 0x040fe200000006ff */
[----:B------:R-:W-:Y:S01]  /*42c0*/  FADD R39, R18, R15 ;  /* 0x0000000f12277221 */ /* 0x000fe20000000000 */
[----:B------:R-:W-:Y:S01]  /*42d0*/  LEA R12, P5, R51, R4, 0x2 ;  /* 0x00000004330c7211 */ /* 0x000fe200078a10ff */
[----:B------:R-:W-:Y:S01]  /*42e0*/  @P1 FFMA.FTZ R39, R9, R14, +INF ;  /* 0x7f80000009271423 */ /* 0x000fe2000001000e */
[----:B------:R-:W-:Y:S01]  /*42f0*/  FSETP.NEU.AND P1, PT, R10, RZ, PT ;  /* 0x000000ff0a00720b */ /* 0x000fe20003f2d000 */
[C---:B------:R-:W-:Y:S01]  /*4300*/  IMAD R27, R51.reuse, 0xa, RZ ;  /* 0x0000000a331b7824 */ /* 0x040fe200078e02ff */
[C---:B------:R-:W-:Y:S01]  /*4310*/  LEA R9, R51.reuse, R51, 0x1 ;  /* 0x0000003333097211 */ /* 0x040fe200078e08ff */
[----:B------:R-:W-:Y:S01]  /*4320*/  IMAD R31, R51, 0xc, RZ ;  /* 0x0000000c331f7824 */ /* 0x000fe200078e02ff */
[-C--:B------:R-:W-:Y:S01]  /*4330*/  IADD3 R10, P4, R7, R4.reuse, RZ ;  /* 0x00000004070a7210 */ /* 0x080fe20007f9e0ff */
[----:B------:R-:W-:Y:S01]  /*4340*/  IMAD R35, R51, 0xe, RZ ;  /* 0x0000000e33237824 */ /* 0x000fe200078e02ff */
[-C--:B------:R-:W-:Y:S01]  /*4350*/  IADD3 R6, P6, R19, R4.reuse, RZ ;  /* 0x0000000413067210 */ /* 0x080fe20007fde0ff */
[----:B------:R-:W-:Y:S01]  /*4360*/  IMAD R53, R51, 0x12, RZ ;  /* 0x0000001233357824 */ /* 0x000fe200078e02ff */
[-C--:B------:R-:W-:Y:S01]  /*4370*/  LEA.HI.X.SX32 R13, R7, R5.reuse, 0x1, P5 ;  /* 0x00000005070d7211 */ /* 0x080fe200028f0eff */
[C---:B------:R-:W-:Y:S01]  /*4380*/  IMAD R55, R51.reuse, 0x14, RZ ;  /* 0x0000001433377824 */ /* 0x040fe200078e02ff */
[CC--:B------:R-:W-:Y:S01]  /*4390*/  LEA.HI.X.SX32 R11, R51.reuse, R5.reuse, 0x1, P4 ;  /* 0x00000005330b7211 */ /* 0x0c0fe200020f0eff */
[----:B------:R-:W-:Y:S01]  /*43a0*/  IMAD R57, R51, 0x16, RZ ;  /* 0x0000001633397824 */ /* 0x000fe200078e02ff */
[----:B------:R-:W-:Y:S01]  /*43b0*/  LEA.HI.X.SX32 R7, R9, R5, 0x1, P6 ;  /* 0x0000000509077211 */ /* 0x000fe200030f0eff */
[C---:B------:R-:W-:Y:S01]  /*43c0*/  IMAD R59, R51.reuse, 0x18, RZ ;  /* 0x00000018333b7824 */ /* 0x040fe200078e02ff */
[C---:B------:R-:W-:Y:S01]  /*43d0*/  SHF.L.U32 R15, R51.reuse, 0x2, RZ ;  /* 0x00000002330f7819 */ /* 0x040fe200000006ff */
[C---:B------:R-:W-:Y:S01]  /*43e0*/  IMAD R29, R51.reuse, 0xb, RZ ;  /* 0x0000000b331d7824 */ /* 0x040fe200078e02ff */
[C---:B------:R-:W-:Y:S01]  /*43f0*/  LEA R17, R51.reuse, R51, 0x2 ;  /* 0x0000003333117211 */ /* 0x040fe200078e10ff */
[C---:B------:R-:W-:Y:S01]  /*4400*/  IMAD R61, R51.reuse, 0x1a, RZ ;  /* 0x0000001a333d7824 */ /* 0x040fe200078e02ff */
[CC--:B------:R-:W-:Y:S01]  /*4410*/  LEA R14, P4, R51.reuse, R4.reuse, 0x3 ;  /* 0x00000004330e7211 */ /* 0x0c0fe200078818ff */
[----:B------:R-:W-:Y:S01]  /*4420*/  IMAD R63, R51, 0x1c, RZ ;  /* 0x0000001c333f7824 */ /* 0x000fe200078e02ff */
[-C--:B0-----:R-:W-:Y:S01]  /*4430*/  IADD3 R16, P5, R27, R4.reuse, RZ ;  /* 0x000000041b107210 */ /* 0x081fe20007fbe0ff */
[----:B------:R-:W-:Y:S01]  /*4440*/  IMAD R65, R51, 0x1e, RZ ;  /* 0x0000001e33417824 */ /* 0x000fe200078e02ff */
[----:B------:R-:W-:Y:S01]  /*4450*/  IADD3 R18, P6, R31, R4, RZ ;  /* 0x000000041f127210 */ /* 0x000fe20007fde0ff */
[----:B------:R-:W-:Y:S01]  /*4460*/  IMAD R33, R51, 0xd, RZ ;  /* 0x0000000d33217824 */ /* 0x000fe200078e02ff */
[----:B------:R-:W-:-:S02]  /*4470*/  LEA.HI.X.SX32 R15, R15, R5, 0x1, P4 ;  /* 0x000000050f0f7211 */ /* 0x000fc400020f0eff */
[-C--:B------:R-:W-:Y:S02]  /*4480*/  LEA.HI.X.SX32 R17, R17, R5.reuse, 0x1, P5 ;  /* 0x0000000511117211 */ /* 0x080fe400028f0eff */
[-C--:B------:R-:W-:Y:S02]  /*4490*/  LEA.HI.X.SX32 R19, R19, R5.reuse, 0x1, P6 ;  /* 0x0000000513137211 */ /* 0x080fe400030f0eff */
[-C--:B--2---:R-:W-:Y:S02]  /*44a0*/  IADD3 R20, P4, R35, R4.reuse, RZ ;  /* 0x0000000423147210 */ /* 0x084fe40007f9e0ff */
[-C--:B------:R-:W-:Y:S02]  /*44b0*/  LEA R22, P5, R51, R4.reuse, 0x4 ;  /* 0x0000000433167211 */ /* 0x080fe400078a20ff */
[----:B------:R-:W-:Y:S02]  /*44c0*/  IADD3 R24, P6, R53, R4, RZ ;  /* 0x0000000435187210 */ /* 0x000fe40007fde0ff */
[----:B------:R-:W-:-:S02]  /*44d0*/  LEA.HI.X.SX32 R21, R21, R5, 0x1, P4 ;  /* 0x0000000515157211 */ /* 0x000fc400020f0eff */
[-C--:B------:R-:W-:Y:S02]  /*44e0*/  LEA.HI.X.SX32 R23, R23, R5.reuse, 0x1, P5 ;  /* 0x0000000517177211 */ /* 0x080fe400028f0eff */
[-C--:B------:R-:W-:Y:S02]  /*44f0*/  LEA.HI.X.SX32 R25, R25, R5.reuse, 0x1, P6 ;  /* 0x0000000519197211 */ /* 0x080fe400030f0eff */
[-C--:B------:R-:W-:Y:S02]  /*4500*/  IADD3 R26, P4, R55, R4.reuse, RZ ;  /* 0x00000004371a7210 */ /* 0x080fe40007f9e0ff */
[-C--:B------:R-:W-:Y:S02]  /*4510*/  IADD3 R28, P5, R57, R4.reuse, RZ ;  /* 0x00000004391c7210 */ /* 0x080fe40007fbe0ff */
[----:B------:R-:W-:Y:S02]  /*4520*/  IADD3 R30, P6, R59, R4, RZ ;  /* 0x000000043b1e7210 */ /* 0x000fe40007fde0ff */
[----:B------:R-:W-:-:S02]  /*4530*/  LEA.HI.X.SX32 R27, R27, R5, 0x1, P4 ;  /* 0x000000051b1b7211 */ /* 0x000fc400020f0eff */
[-C--:B------:R-:W-:Y:S02]  /*4540*/  LEA.HI.X.SX32 R29, R29, R5.reuse, 0x1, P5 ;  /* 0x000000051d1d7211 */ /* 0x080fe400028f0eff */
[----:B------:R-:W-:Y:S02]  /*4550*/  LEA.HI.X.SX32 R31, R31, R5, 0x1, P6 ;  /* 0x000000051f1f7211 */ /* 0x000fe400030f0eff */
[-C--:B------:R-:W-:Y:S02]  /*4560*/  IADD3 R32, P4, R61, R4.reuse, RZ ;  /* 0x000000043d207210 */ /* 0x080fe40007f9e0ff */
[-C--:B------:R-:W-:Y:S02]  /*4570*/  IADD3 R34, P5, R63, R4.reuse, RZ ;  /* 0x000000043f227210 */ /* 0x080fe40007fbe0ff */
[----:B------:R-:W-:Y:S02]  /*4580*/  IADD3 R36, P6, R65, R4, RZ ;  /* 0x0000000441247210 */ /* 0x000fe40007fde0ff */
[----:B------:R-:W-:-:S02]  /*4590*/  PRMT R9, R42, 0x7632, R9 ;  /* 0x000076322a097816 */ /* 0x000fc40000000009 */
[-C--:B------:R-:W-:Y:S02]  /*45a0*/  LEA.HI.X.SX32 R33, R33, R5.reuse, 0x1, P4 ;  /* 0x0000000521217211 */ /* 0x080fe400020f0eff */
[-C--:B------:R-:W-:Y:S01]  /*45b0*/  LEA.HI.X.SX32 R35, R35, R5.reuse, 0x1, P5 ;  /* 0x0000000523237211 */ /* 0x080fe200028f0eff */
[----:B------:R0:W-:Y:S01]  /*45c0*/  STG.E.U16 [R10.64], R9 ;  /* 0x000000090a007986 */ /* 0x0001e2000c101504 */
[----:B------:R-:W-:Y:S02]  /*45d0*/  LEA.HI.X.SX32 R37, R37, R5, 0x1, P6 ;  /* 0x0000000525257211 */ /* 0x000fe400030f0eff */
[----:B-1----:R-:W-:Y:S01]  /*45e0*/  PRMT R5, R44, 0x7632, R5 ;  /* 0x000076322c057816 */ /* 0x002fe20000000005 */
[----:B------:R1:W-:Y:S01]  /*45f0*/  STG.E.U16 [R12.64], R44 ;  /* 0x0000002c0c007986 */ /* 0x0003e2000c101504 */
[----:B------:R-:W-:-:S03]  /*4600*/  FSEL R4, R39, -INF , P2 ;  /* 0xff80000027047808 */ /* 0x000fc60001000000 */
[----:B------:R2:W-:Y:S02]  /*4610*/  STG.E.U16 [R6.64], R5 ;  /* 0x0000000506007986 */ /* 0x0005e4000c101504 */
[----:B------:R-:W-:Y:S01]  /*4620*/  FFMA R107, R4, 0.69314718246459960938, R109 ;  /* 0x3f317218046b7823 */ /* 0x000fe2000000006d */
[----:B------:R-:W-:Y:S01]  /*4630*/  SHF.L.U32 R4, R2, 0x2, RZ ;  /* 0x0000000202047819 */ /* 0x000fe200000006ff */
[----:B---3--:R3:W-:Y:S01]  /*4640*/  STG.E.U16 [R14.64], R46 ;  /* 0x0000002e0e007986 */ /* 0x0087e2000c101504 */
[----:B0-----:R-:W-:Y:S02]  /*4650*/  PRMT R11, R46, 0x7632, R11 ;  /* 0x000076322e0b7816 */ /* 0x001fe4000000000b */
[----:B------:R-:W-:Y:S02]  /*4660*/  PRMT R9, R45, 0x7632, R9 ;  /* 0x000076322d097816 */ /* 0x000fe40000000009 */
[----:B-1----:R-:W-:Y:S01]  /*4670*/  PRMT R13, R48, 0x7632, R13 ;  /* 0x00007632300d7816 */ /* 0x002fe2000000000d */
[----:B------:R-:W-:Y:S01]  /*4680*/  STG.E.U16 [R16.64], R11 ;  /* 0x0000000b10007986 */ /* 0x000fe2000c101504 */
[----:B------:R-:W-:-:S02]  /*4690*/  PRMT R10, R47, 0x7632, R10 ;  /* 0x000076322f0a7816 */ /* 0x000fc4000000000a */
[----:B--2---:R-:W-:Y:S01]  /*46a0*/  FSEL R7, R38, -INF , P3 ;  /* 0xff80000026077808 */ /* 0x004fe20001800000 */
[----:B------:R0:W-:Y:S01]  /*46b0*/  STG.E.U16 [R18.64], R48 ;  /* 0x0000003012007986 */ /* 0x0001e2000c101504 */
[----:B------:R-:W-:Y:S02]  /*46c0*/  FSEL R5, R40, -INF , P1 ;  /* 0xff80000028057808 */ /* 0x000fe40000800000 */
[----:B---3--:R-:W-:Y:S01]  /*46d0*/  PRMT R15, R43, 0x7632, R15 ;  /* 0x000076322b0f7816 */ /* 0x008fe2000000000f */
[----:B------:R-:W-:Y:S01]  /*46e0*/  STG.E.U16 [R20.64], R13 ;  /* 0x0000000d14007986 */ /* 0x000fe2000c101504 */
[----:B------:R-:W-:Y:S01]  /*46f0*/  FSEL R6, R41, -INF , P0 ;  /* 0xff80000029067808 */ /* 0x000fe20000000000 */
[----:B------:R-:W-:Y:S02]  /*4700*/  FFMA R106, R7, 0.69314718246459960938, R106 ;  /* 0x3f317218076a7823 */ /* 0x000fe4000000006a */
[----:B------:R-:W-:Y:S01]  /*4710*/  STG.E.U16 [R22.64], R43 ;  /* 0x0000002b16007986 */ /* 0x000fe2000c101504 */
[----:B------:R-:W-:Y:S01]  /*4720*/  FFMA R76, R5, 0.69314718246459960938, R114 ;  /* 0x3f317218054c7823 */ /* 0x000fe20000000072 */
[----:B------:R-:W-:Y:S01]  /*4730*/  SHF.L.U32 R5, R3, 0x2, RZ ;  /* 0x0000000203057819 */ /* 0x000fe200000006ff */
[----:B------:R-:W-:Y:S01]  /*4740*/  FFMA R77, R6, 0.69314718246459960938, R77 ;  /* 0x3f317218064d7823 */ /* 0x000fe2000000004d */
[----:B------:R-:W-:Y:S01]  /*4750*/  STG.E.U16 [R24.64], R15 ;  /* 0x0000000f18007986 */ /* 0x000fe2000c101504 */
[----:B0-----:R-:W-:Y:S01]  /*4760*/  PRMT R18, R49, 0x7632, R18 ;  /* 0x0000763231127816 */ /* 0x001fe20000000012 */
[----:B------:R-:W-:-:S02]  /*4770*/  IMAD.HI R6, R3, 0x4, RZ ;  /* 0x0000000403067827 */ /* 0x000fc400078e02ff */
[----:B------:R-:W-:Y:S02]  /*4780*/  STG.E.U16 [R26.64], R45 ;  /* 0x0000002d1a007986 */ /* 0x000fe4000c101504 */
[----:B------:R-:W-:Y:S01]  /*4790*/  IMAD.HI R3, R2, 0x4, RZ ;  /* 0x0000000402037827 */ /* 0x000fe200078e02ff */
[----:B------:R-:W-:Y:S01]  /*47a0*/  IADD3 R2, P0, P1, R5, c[0x0][0x180], R4 ;  /* 0x0000600005027a10 */ /* 0x000fe2000791e004 */
[----:B------:R-:W-:Y:S03]  /*47b0*/  STG.E.U16 [R28.64], R9 ;  /* 0x000000091c007986 */ /* 0x000fe6000c101504 */
[----:B------:R-:W-:Y:S01]  /*47c0*/  IADD3.X R3, R6, c[0x0][0x184], R3, P0, P1 ;  /* 0x0000610006037a10 */ /* 0x000fe200007e2403 */
[----:B------:R-:W-:Y:S04]  /*47d0*/  STG.E.U16 [R30.64], R47 ;  /* 0x0000002f1e007986 */ /* 0x000fe8000c101504 */
[----:B------:R-:W-:Y:S04]  /*47e0*/  STG.E.U16 [R32.64], R10 ;  /* 0x0000000a20007986 */ /* 0x000fe8000c101504 */
[----:B------:R-:W-:Y:S04]  /*47f0*/  STG.E.U16 [R34.64], R49 ;  /* 0x0000003122007986 */ /* 0x000fe8000c101504 */
[----:B------:R-:W-:Y:S04]  /*4800*/  STG.E.U16 [R36.64], R18 ;  /* 0x0000001224007986 */ /* 0x000fe8000c101504 */
[----:B------:R-:W-:Y:S06]  /*4810*/  BAR.SYNC.DEFER_BLOCKING 0x0 ;  /* 0x0000000000007b1d */ /* 0x000fec0000010000 */
[----:B------:R-:W-:Y:S04]  /*4820*/  STS.64 [R8], R106 ;  /* 0x0000006a08007388 */ /* 0x000fe80000000a00 */
[----:B------:R-:W-:Y:S04]  /*4830*/  STS.64 [R8+0x100], R76 ;  /* 0x0001004c08007388 */ /* 0x000fe80000000a00 */
[----:B------:R-:W-:Y:S06]  /*4840*/  BAR.SYNC.DEFER_BLOCKING 0x0 ;  /* 0x0000000000007b1d */ /* 0x000fec0000010000 */
[----:B------:R-:W0:Y:S04]  /*4850*/  LDS R7, [R0] ;  /* 0x0000000000077984 */ /* 0x000e280000000800 */
[----:B0-----:R-:W-:Y:S01]  /*4860*/  STG.E [R2.64], R7 ;  /* 0x0000000702007986 */ /* 0x001fe2000c101904 */
[----:B------:R-:W-:Y:S05]  /*4870*/  EXIT ;  /* 0x000000000000794d */ /* 0x000fea0003800000 */
.L_x_2:
[----:B------:R-:W-:-:S00]  /*4880*/  BRA `(.L_x_2) ;  /* 0xfffffff000007947 */ /* 0x000fc0000383ffff */
[----:B------:R-:W-:-:S00]  /*4890*/  NOP ;  /* 0x0000000000007918 */ /* 0x000fc00000000000 */
        /* <DEDUP_REMOVED lines=14> */
.L_x_3:


//--------------------- .nv.global.init           --------------------------
	.section	.nv.global.init,"aw",@progbits
.nv.global.init:
	.type		_$_str,@object
	.size		_$_str,(.L_0 - _$_str)
_$_str:
        /*0000*/ 	.byte	0x5f, 0x5f, 0x43, 0x55, 0x44, 0x41, 0x5f, 0x46, 0x54, 0x5a, 0x00
.L_0:


//--------------------- .nv.shared.attn_fwd       --------------------------
	.section	.nv.shared.attn_fwd,"aw",@nobits
	.sectionflags	@""
	.align	16
